	.headerflags	@"EF_CUDA_TEXMODE_UNIFIED EF_CUDA_64BIT_ADDRESS EF_CUDA_ACCELERATORS EF_CUDA_SM90 EF_CUDA_VIRTUAL_SM(EF_CUDA_SM90)"
	.elftype	@"ET_EXEC"


//--------------------- .nv.info                  --------------------------
	.section	.nv.info,"",@"SHT_CUDA_INFO"
	.align	4


	//----- nvinfo : EIATTR_REGCOUNT
	.align		4
        /*0000*/ 	.byte	0x04, 0x2f
        /*0002*/ 	.short	(.L_1 - .L_0)
	.align		4
.L_0:
        /*0004*/ 	.word	index@(triton_poi_fused_max_pool2d_with_indices_53)
        /*0008*/ 	.word	0x00000050


	//----- nvinfo : EIATTR_MIN_STACK_SIZE
	.align		4
.L_1:
        /*000c*/ 	.byte	0x04, 0x12
        /*000e*/ 	.short	(.L_3 - .L_2)
	.align		4
.L_2:
        /*0010*/ 	.word	index@(triton_poi_fused_max_pool2d_with_indices_53)
        /*0014*/ 	.word	0x00000000


	//----- nvinfo : EIATTR_FRAME_SIZE
	.align		4
.L_3:
        /*0018*/ 	.byte	0x04, 0x11
        /*001a*/ 	.short	(.L_5 - .L_4)
	.align		4
.L_4:
        /*001c*/ 	.word	index@(triton_poi_fused_max_pool2d_with_indices_53)
        /*0020*/ 	.word	0x00000000


	//----- nvinfo : EIATTR_MIN_STACK_SIZE
	.align		4
.L_5:
        /*0024*/ 	.byte	0x04, 0x12
        /*0026*/ 	.short	(.L_7 - .L_6)
	.align		4
.L_6:
        /*0028*/ 	.word	index@(triton_poi_fused_max_pool2d_with_indices_53)
        /*002c*/ 	.word	0x00000000
.L_7:


//--------------------- .nv.info.triton_poi_fused_max_pool2d_with_indices_53 --------------------------
	.section	.nv.info.triton_poi_fused_max_pool2d_with_indices_53,"",@"SHT_CUDA_INFO"
	.sectionflags	@""
	.align	4


	//----- nvinfo : EIATTR_CUDA_API_VERSION
	.align		4
        /*0000*/ 	.byte	0x04, 0x37
        /*0002*/ 	.short	(.L_9 - .L_8)
.L_8:
        /*0004*/ 	.word	0x0000007c


	//----- nvinfo : EIATTR_KPARAM_INFO
	.align		4
.L_9:
        /*0008*/ 	.byte	0x04, 0x17
        /*000a*/ 	.short	(.L_11 - .L_10)
.L_10:
        /*000c*/ 	.word	0x00000000
        /*0010*/ 	.short	0x0003
        /*0012*/ 	.short	0x0018
        /*0014*/ 	.byte	0x00, 0xf0, 0x11, 0x00


	//----- nvinfo : EIATTR_KPARAM_INFO
	.align		4
.L_11:
        /*0018*/ 	.byte	0x04, 0x17
        /*001a*/ 	.short	(.L_13 - .L_12)
.L_12:
        /*001c*/ 	.word	0x00000000
        /*0020*/ 	.short	0x0002
        /*0022*/ 	.short	0x0010
        /*0024*/ 	.byte	0x00, 0xf4, 0x21, 0x00


	//----- nvinfo : EIATTR_KPARAM_INFO
	.align		4
.L_13:
        /*0028*/ 	.byte	0x04, 0x17
        /*002a*/ 	.short	(.L_15 - .L_14)
.L_14:
        /*002c*/ 	.word	0x00000000
        /*0030*/ 	.short	0x0001
        /*0032*/ 	.short	0x0008
        /*0034*/ 	.byte	0x00, 0xf4, 0x21, 0x00


	//----- nvinfo : EIATTR_KPARAM_INFO
	.align		4
.L_15:
        /*0038*/ 	.byte	0x04, 0x17
        /*003a*/ 	.short	(.L_17 - .L_16)
.L_16:
        /*003c*/ 	.word	0x00000000
        /*0040*/ 	.short	0x0000
        /*0042*/ 	.short	0x0000
        /*0044*/ 	.byte	0x00, 0xf4, 0x21, 0x00


	//----- nvinfo : EIATTR_SPARSE_MMA_MASK
	.align		4
.L_17:
        /*0048*/ 	.byte	0x03, 0x50
        /*004a*/ 	.short	0x0000


	//----- nvinfo : EIATTR_MAXREG_COUNT
	.align		4
        /*004c*/ 	.byte	0x03, 0x1b
        /*004e*/ 	.short	0x00ff


	//----- nvinfo : EIATTR_EXIT_INSTR_OFFSETS
	.align		4
        /*0050*/ 	.byte	0x04, 0x1c
        /*0052*/ 	.short	(.L_19 - .L_18)


	//   ....[0]....
.L_18:
        /*0054*/ 	.word	0x00002b40


	//----- nvinfo : EIATTR_REQNTID
	.align		4
.L_19:
        /*0058*/ 	.byte	0x04, 0x10
        /*005a*/ 	.short	(.L_21 - .L_20)
.L_20:
        /*005c*/ 	.word	0x00000080
        /*0060*/ 	.word	0x00000001
        /*0064*/ 	.word	0x00000001


	//----- nvinfo : EIATTR_CBANK_PARAM_SIZE
	.align		4
.L_21:
        /*0068*/ 	.byte	0x03, 0x19
        /*006a*/ 	.short	0x001c


	//----- nvinfo : EIATTR_PARAM_CBANK
	.align		4
        /*006c*/ 	.byte	0x04, 0x0a
        /*006e*/ 	.short	(.L_23 - .L_22)
	.align		4
.L_22:
        /*0070*/ 	.word	index@(.nv.constant0.triton_poi_fused_max_pool2d_with_indices_53)
        /*0074*/ 	.short	0x0210
        /*0076*/ 	.short	0x001c


	//----- nvinfo : EIATTR_SW_WAR
	.align		4
.L_23:
        /*0078*/ 	.byte	0x04, 0x36
        /*007a*/ 	.short	(.L_25 - .L_24)
.L_24:
        /*007c*/ 	.word	0x00000008
.L_25:


//--------------------- .nv.callgraph             --------------------------
	.section	.nv.callgraph,"",@"SHT_CUDA_CALLGRAPH"
	.align	4
	.sectionentsize	8
	.align		4
        /*0000*/ 	.word	0x00000000
	.align		4
        /*0004*/ 	.word	0xffffffff
	.align		4
        /*0008*/ 	.word	0x00000000
	.align		4
        /*000c*/ 	.word	0xfffffffe
	.align		4
        /*0010*/ 	.word	0x00000000
	.align		4
        /*0014*/ 	.word	0xfffffffd
	.align		4
        /*0018*/ 	.word	0x00000000
	.align		4
        /*001c*/ 	.word	0xfffffffc


//--------------------- .text.triton_poi_fused_max_pool2d_with_indices_53 --------------------------
	.section	.text.triton_poi_fused_max_pool2d_with_indices_53,"ax",@progbits
	.sectionflags	@"SHF_BARRIERS=1"
	.align	128
        .global         triton_poi_fused_max_pool2d_with_indices_53
        .type           triton_poi_fused_max_pool2d_with_indices_53,@function
        .size           triton_poi_fused_max_pool2d_with_indices_53,(.L_x_1 - triton_poi_fused_max_pool2d_with_indices_53)
        .other          triton_poi_fused_max_pool2d_with_indices_53,@"STO_CUDA_ENTRY STV_DEFAULT"
triton_poi_fused_max_pool2d_with_indices_53:
.text.triton_poi_fused_max_pool2d_with_indices_53:
[----:B------:R-:W-:Y:S01]  /*0000*/  LDC R1, c[0x0][0x28] ;  /* 0x00000a00ff017b82 */ /* 0x000fe20000000800 */
[----:B------:R-:W1:Y:S07]  /*0010*/  S2R R0, SR_TID.X ;  /* 0x0000000000007919 */ /* 0x000e6e0000002100 */
[----:B------:R-:W2:Y:S01]  /*0020*/  LDC.64 R76, c[0x0][0x210] ;  /* 0x00008400ff4c7b82 */ /* 0x000ea20000000a00 */
[----:B------:R-:W-:Y:S02]  /*0030*/  CS2R R8, SRZ ;  /* 0x0000000000087805 */ /* 0x000fe4000001ff00 */
[----:B------:R-:W-:Y:S01]  /*0040*/  CS2R R10, SRZ ;  /* 0x00000000000a7805 */ /* 0x000fe2000001ff00 */
[----:B------:R-:W3:Y:S01]  /*0050*/  S2R R2, SR_CTAID.X ;  /* 0x0000000000027919 */ /* 0x000ee20000002500 */
[----:B------:R-:W-:Y:S01]  /*0060*/  ULDC.64 UR6, c[0x0][0x208] ;  /* 0x0000820000067ab9 */ /* 0x000fe20000000a00 */
[----:B------:R-:W-:-:S02]  /*0070*/  CS2R R18, SRZ ;  /* 0x0000000000127805 */ /* 0x000fc4000001ff00 */
[----:B------:R-:W4:Y:S01]  /*0080*/  S2UR UR5, SR_CgaCtaId ;  /* 0x00000000000579c3 */ /* 0x000f220000008800 */
[----:B------:R-:W-:Y:S01]  /*0090*/  UMOV UR4, 0x400 ;  /* 0x0000040000047882 */ /* 0x000fe20000000000 */
[----:B------:R-:W-:Y:S01]  /*00a0*/  ULDC.64 UR8, c[0x0][0x220] ;  /* 0x0000880000087ab9 */ /* 0x000fe20000000a00 */
[----:B-1----:R-:W-:Y:S02]  /*00b0*/  IMAD.SHL.U32 R0, R0, 0x8, RZ ;  /* 0x0000000800007824 */ /* 0x002fe400078e00ff */
[----:B---3--:R-:W-:Y:S01]  /*00c0*/  IMAD.SHL.U32 R4, R2, 0x400, RZ ;  /* 0x0000040002047824 */ /* 0x008fe200078e00ff */
[----:B------:R-:W-:Y:S02]  /*00d0*/  SHF.R.S32.HI R3, RZ, 0x15, R2 ;  /* 0x00000015ff037819 */ /* 0x000fe40000011402 */
[----:B------:R-:W-:Y:S02]  /*00e0*/  LOP3.LUT R0, R0, 0x3f8, RZ, 0xc0, !PT ;  /* 0x000003f800007812 */ /* 0x000fe400078ec0ff */
[----:B------:R-:W-:-:S02]  /*00f0*/  SGXT R3, R3, 0x1 ;  /* 0x000000010303781a */ /* 0x000fc40000000200 */
[----:B------:R-:W-:-:S04]  /*0100*/  LOP3.LUT R2, R4, R0, RZ, 0xfc, !PT ;  /* 0x0000000004027212 */ /* 0x000fc800078efcff */
[CC--:B------:R-:W-:Y:S01]  /*0110*/  LEA.HI R0, R3.reuse, R2.reuse, RZ, 0xb ;  /* 0x0000000203007211 */ /* 0x0c0fe200078f58ff */
[C---:B------:R-:W-:Y:S01]  /*0120*/  VIADD R13, R2.reuse, 0xffffb800 ;  /* 0xffffb800020d7836 */ /* 0x040fe20000000000 */
[----:B------:R-:W-:Y:S01]  /*0130*/  LEA.HI R3, R3, R2, RZ, 0xe ;  /* 0x0000000203037211 */ /* 0x000fe200078f70ff */
[----:B------:R-:W-:Y:S01]  /*0140*/  VIADD R15, R2, 0xffffc000 ;  /* 0xffffc000020f7836 */ /* 0x000fe20000000000 */
[----:B------:R-:W-:Y:S01]  /*0150*/  SHF.R.S32.HI R0, RZ, 0xb, R0 ;  /* 0x0000000bff007819 */ /* 0x000fe20000011400 */
[----:B--2---:R-:W-:Y:S01]  /*0160*/  IMAD.WIDE R12, R13, 0x4, R76 ;  /* 0x000000040d0c7825 */ /* 0x004fe200078e024c */
[----:B------:R-:W-:Y:S02]  /*0170*/  SHF.R.S32.HI R3, RZ, 0xe, R3 ;  /* 0x0000000eff037819 */ /* 0x000fe40000011403 */
[----:B------:R-:W-:Y:S01]  /*0180*/  LEA.HI R4, R0, R0, RZ, 0x3 ;  /* 0x0000000000047211 */ /* 0x000fe200078f18ff */
[----:B------:R-:W-:Y:S01]  /*0190*/  IMAD.WIDE R14, R15, 0x4, R76 ;  /* 0x000000040f0e7825 */ /* 0x000fe200078e024c */
[----:B------:R-:W-:-:S02]  /*01a0*/  LEA.HI R6, R3, R3, RZ, 0x3 ;  /* 0x0000000303067211 */ /* 0x000fc400078f18ff */
[----:B------:R-:W-:Y:S02]  /*01b0*/  LOP3.LUT R5, R4, 0xfffffff8, RZ, 0xc0, !PT ;  /* 0xfffffff804057812 */ /* 0x000fe400078ec0ff */
[----:B------:R-:W-:-:S03]  /*01c0*/  LOP3.LUT R6, R6, 0xfffffff8, RZ, 0xc0, !PT ;  /* 0xfffffff806067812 */ /* 0x000fc600078ec0ff */
[----:B------:R-:W-:Y:S01]  /*01d0*/  IMAD.IADD R46, R0, 0x1, -R5 ;  /* 0x00000001002e7824 */ /* 0x000fe200078e0a05 */
[----:B------:R-:W-:Y:S01]  /*01e0*/  CS2R R4, SRZ ;  /* 0x0000000000047805 */ /* 0x000fe2000001ff00 */
[----:B------:R-:W-:Y:S01]  /*01f0*/  IMAD.IADD R55, R3, 0x1, -R6 ;  /* 0x0000000103377824 */ /* 0x000fe200078e0a06 */
[----:B------:R-:W-:Y:S02]  /*0200*/  CS2R R6, SRZ ;  /* 0x0000000000067805 */ /* 0x000fe4000001ff00 */
[C---:B------:R-:W-:Y:S02]  /*0210*/  ISETP.GT.AND P1, PT, R46.reuse, RZ, PT ;  /* 0x000000ff2e00720c */ /* 0x040fe40003f24270 */
[----:B------:R-:W-:Y:S02]  /*0220*/  ISETP.GT.AND P3, PT, R46, -0x1, PT ;  /* 0xffffffff2e00780c */ /* 0x000fe40003f64270 */
[C---:B------:R-:W-:Y:S02]  /*0230*/  ISETP.GT.AND P4, PT, R55.reuse, RZ, P1 ;  /* 0x000000ff3700720c */ /* 0x040fe40000f84270 */
[----:B------:R-:W-:-:S11]  /*0240*/  ISETP.GT.AND P3, PT, R55, RZ, P3 ;  /* 0x000000ff3700720c */ /* 0x000fd60001f64270 */
[----:B------:R-:W2:Y:S04]  /*0250*/  @P4 LDG.E.128 R8, desc[UR6][R12.64] ;  /* 0x000000060c084981 */ /* 0x000ea8000c1e1d00 */
[----:B------:R-:W3:Y:S01]  /*0260*/  @P3 LDG.E.128 R4, desc[UR6][R14.64] ;  /* 0x000000060e043981 */ /* 0x000ee2000c1e1d00 */
[----:B------:R-:W-:Y:S01]  /*0270*/  VIADD R27, R46, 0x1 ;  /* 0x000000012e1b7836 */ /* 0x000fe20000000000 */
[----:B--2---:R-:W-:Y:S02]  /*0280*/  SEL R17, R8, 0xff800000, P4 ;  /* 0xff80000008117807 */ /* 0x004fe40002000000 */
[----:B------:R-:W-:Y:S02]  /*0290*/  SEL R16, R9, 0xff800000, P4 ;  /* 0xff80000009107807 */ /* 0x000fe40002000000 */
[----:B---3--:R-:W-:-:S02]  /*02a0*/  SEL R0, R4, 0xff800000, P3 ;  /* 0xff80000004007807 */ /* 0x008fc40001800000 */
[----:B------:R-:W-:Y:S02]  /*02b0*/  SEL R3, R5, 0xff800000, P3 ;  /* 0xff80000005037807 */ /* 0x000fe40001800000 */
[----:B------:R-:W-:Y:S02]  /*02c0*/  FSETP.GT.AND P6, PT, R0, R17, PT ;  /* 0x000000110000720b */ /* 0x000fe40003fc4000 */
[----:B------:R-:W-:Y:S02]  /*02d0*/  FSETP.GT.AND P5, PT, R3, R16, PT ;  /* 0x000000100300720b */ /* 0x000fe40003fa4000 */
[----:B------:R-:W-:Y:S02]  /*02e0*/  SEL R5, R10, 0xff800000, P4 ;  /* 0xff8000000a057807 */ /* 0x000fe40002000000 */
[----:B------:R-:W-:Y:S02]  /*02f0*/  SEL R8, R6, 0xff800000, P3 ;  /* 0xff80000006087807 */ /* 0x000fe40001800000 */
[----:B------:R-:W-:-:S02]  /*0300*/  FSETP.NAN.AND P0, PT, R0, R0, PT ;  /* 0x000000000000720b */ /* 0x000fc40003f08000 */
[----:B------:R-:W-:Y:S02]  /*0310*/  FSETP.GT.AND P2, PT, R8, R5, PT ;  /* 0x000000050800720b */ /* 0x000fe40003f44000 */
[----:B------:R-:W-:Y:S02]  /*0320*/  SEL R11, R11, 0xff800000, P4 ;  /* 0xff8000000b0b7807 */ /* 0x000fe40002000000 */
[----:B------:R-:W-:Y:S02]  /*0330*/  @!P6 SEL R0, R0, R17, P0 ;  /* 0x000000110000e207 */ /* 0x000fe40000000000 */
[----:B------:R-:W-:Y:S02]  /*0340*/  FSETP.NAN.AND P0, PT, R3, R3, PT ;  /* 0x000000030300720b */ /* 0x000fe40003f08000 */
[----:B------:R-:W-:Y:S01]  /*0350*/  SEL R10, R7, 0xff800000, P3 ;  /* 0xff800000070a7807 */ /* 0x000fe20001800000 */
[----:B------:R-:W-:Y:S01]  /*0360*/  VIADD R7, R2, 0xffffc800 ;  /* 0xffffc80002077836 */ /* 0x000fe20000000000 */
[----:B------:R-:W-:-:S02]  /*0370*/  @!P5 SEL R3, R3, R16, P0 ;  /* 0x000000100303d207 */ /* 0x000fc40000000000 */
[----:B------:R-:W-:Y:S02]  /*0380*/  CS2R R16, SRZ ;  /* 0x0000000000107805 */ /* 0x000fe4000001ff00 */
[C---:B------:R-:W-:Y:S01]  /*0390*/  FSETP.NAN.AND P0, PT, R8.reuse, R8, PT ;  /* 0x000000080800720b */ /* 0x040fe20003f08000 */
[----:B------:R-:W-:Y:S01]  /*03a0*/  IMAD.WIDE R6, R7, 0x4, R76 ;  /* 0x0000000407067825 */ /* 0x000fe200078e024c */
[----:B------:R-:W-:Y:S02]  /*03b0*/  P2R R4, PR, RZ, 0x4 ;  /* 0x00000004ff047803 */ /* 0x000fe40000000000 */
[----:B------:R-:W-:Y:S02]  /*03c0*/  @!P2 SEL R8, R8, R5, P0 ;  /* 0x000000050808a207 */ /* 0x000fe40000000000 */
[C---:B------:R-:W-:Y:S02]  /*03d0*/  FSETP.GT.AND P2, PT, R10.reuse, R11, PT ;  /* 0x0000000b0a00720b */ /* 0x040fe40003f44000 */
[----:B------:R-:W-:-:S02]  /*03e0*/  FSETP.NAN.AND P0, PT, R10, R10, PT ;  /* 0x0000000a0a00720b */ /* 0x000fc40003f08000 */
[----:B------:R-:W-:Y:S02]  /*03f0*/  P2R R5, PR, RZ, 0x4 ;  /* 0x00000004ff057803 */ /* 0x000fe40000000000 */
[----:B------:R-:W-:Y:S02]  /*0400*/  P2R R9, PR, RZ, 0x20 ;  /* 0x00000020ff097803 */ /* 0x000fe40000000000 */
[----:B------:R-:W-:-:S05]  /*0410*/  P2R R14, PR, RZ, 0x40 ;  /* 0x00000040ff0e7803 */ /* 0x000fca0000000000 */
[----:B------:R-:W-:Y:S02]  /*0420*/  @!P2 SEL R10, R10, R11, P0 ;  /* 0x0000000b0a0aa207 */ /* 0x000fe40000000000 */
[----:B------:R-:W-:-:S04]  /*0430*/  ISETP.GE.U32.AND P0, PT, R27, 0x8, PT ;  /* 0x000000081b00780c */ /* 0x000fc80003f06070 */
[----:B------:R-:W-:-:S13]  /*0440*/  ISETP.GT.AND P2, PT, R55, RZ, !P0 ;  /* 0x000000ff3700720c */ /* 0x000fda0004744270 */
[----:B------:R1:W2:Y:S02]  /*0450*/  @P2 LDG.E.128 R16, desc[UR6][R6.64] ;  /* 0x0000000606102981 */ /* 0x0002a4000c1e1d00 */
[----:B-1----:R-:W-:-:S04]  /*0460*/  VIADD R7, R2, 0xffffb804 ;  /* 0xffffb80402077836 */ /* 0x002fc80000000000 */
[----:B------:R-:W-:Y:S01]  /*0470*/  IMAD.WIDE R6, R7, 0x4, R76 ;  /* 0x0000000407067825 */ /* 0x000fe200078e024c */
[----:B--2---:R-:W-:Y:S02]  /*0480*/  SEL R31, R19, 0xff800000, P2 ;  /* 0xff800000131f7807 */ /* 0x004fe40001000000 */
[----:B------:R-:W-:Y:S02]  /*0490*/  SEL R29, R18, 0xff800000, P2 ;  /* 0xff800000121d7807 */ /* 0x000fe40001000000 */
[----:B------:R-:W-:Y:S02]  /*04a0*/  CS2R R18, SRZ ;  /* 0x0000000000127805 */ /* 0x000fe4000001ff00 */
[----:B------:R-:W-:Y:S02]  /*04b0*/  SEL R24, R17, 0xff800000, P2 ;  /* 0xff80000011187807 */ /* 0x000fe40001000000 */
[----:B------:R-:W-:Y:S02]  /*04c0*/  SEL R25, R16, 0xff800000, P2 ;  /* 0xff80000010197807 */ /* 0x000fe40001000000 */
[----:B------:R-:W-:-:S02]  /*04d0*/  CS2R R16, SRZ ;  /* 0x0000000000107805 */ /* 0x000fc4000001ff00 */
[-C--:B------:R-:W-:Y:S02]  /*04e0*/  FSETP.NAN.AND P5, PT, R31, R31.reuse, PT ;  /* 0x0000001f1f00720b */ /* 0x080fe40003fa8000 */
[----:B------:R-:W-:Y:S02]  /*04f0*/  FSETP.GEU.AND P6, PT, R10, R31, PT ;  /* 0x0000001f0a00720b */ /* 0x000fe40003fce000 */
[----:B------:R-:W2:Y:S02]  /*0500*/  @P4 LDG.E.128 R16, desc[UR6][R6.64] ;  /* 0x0000000606104981 */ /* 0x000ea4000c1e1d00 */
[----:B------:R-:W-:-:S07]  /*0510*/  P2R R11, PR, RZ, 0x40 ;  /* 0x00000040ff0b7803 */ /* 0x000fce0000000000 */
[----:B------:R-:W-:Y:S02]  /*0520*/  @!P5 SEL R31, R31, R10, !P6 ;  /* 0x0000000a1f1fd207 */ /* 0x000fe40007000000 */
[-C--:B------:R-:W-:Y:S02]  /*0530*/  FSETP.NAN.AND P5, PT, R29, R29.reuse, PT ;  /* 0x0000001d1d00720b */ /* 0x080fe40003fa8000 */
[----:B------:R-:W-:-:S04]  /*0540*/  FSETP.GEU.AND P6, PT, R8, R29, PT ;  /* 0x0000001d0800720b */ /* 0x000fc80003fce000 */
[----:B------:R-:W-:-:S07]  /*0550*/  P2R R12, PR, RZ, 0x40 ;  /* 0x00000040ff0c7803 */ /* 0x000fce0000000000 */
[----:B------:R-:W-:Y:S02]  /*0560*/  @!P5 SEL R29, R29, R8, !P6 ;  /* 0x000000081d1dd207 */ /* 0x000fe40007000000 */
[-C--:B------:R-:W-:Y:S02]  /*0570*/  FSETP.NAN.AND P5, PT, R24, R24.reuse, PT ;  /* 0x000000181800720b */ /* 0x080fe40003fa8000 */
[----:B------:R-:W-:Y:S01]  /*0580*/  FSETP.GEU.AND P6, PT, R3, R24, PT ;  /* 0x000000180300720b */ /* 0x000fe20003fce000 */
[----:B------:R-:W-:-:S03]  /*0590*/  VIADD R21, R2, 0xffffc004 ;  /* 0xffffc00402157836 */ /* 0x000fc60000000000 */
[----:B------:R-:W-:Y:S01]  /*05a0*/  P2R R13, PR, RZ, 0x40 ;  /* 0x00000040ff0d7803 */ /* 0x000fe20000000000 */
[----:B------:R-:W-:-:S06]  /*05b0*/  IMAD.WIDE R20, R21, 0x4, R76 ;  /* 0x0000000415147825 */ /* 0x000fcc00078e024c */
[----:B------:R-:W-:Y:S02]  /*05c0*/  @!P5 SEL R24, R24, R3, !P6 ;  /* 0x000000031818d207 */ /* 0x000fe40007000000 */
[-C--:B------:R-:W-:Y:S02]  /*05d0*/  FSETP.NAN.AND P5, PT, R25, R25.reuse, PT ;  /* 0x000000191900720b */ /* 0x080fe40003fa8000 */
[----:B------:R-:W-:-:S04]  /*05e0*/  FSETP.GEU.AND P6, PT, R0, R25, PT ;  /* 0x000000190000720b */ /* 0x000fc80003fce000 */
[----:B------:R-:W-:-:S07]  /*05f0*/  P2R R8, PR, RZ, 0x40 ;  /* 0x00000040ff087803 */ /* 0x000fce0000000000 */
[----:B------:R-:W-:Y:S02]  /*0600*/  @!P5 SEL R25, R25, R0, !P6 ;  /* 0x000000001919d207 */ /* 0x000fe40007000000 */
[----:B--2---:R-:W-:Y:S02]  /*0610*/  SEL R3, R16, 0xff800000, P4 ;  /* 0xff80000010037807 */ /* 0x004fe40002000000 */
[----:B------:R-:W-:Y:S02]  /*0620*/  SEL R15, R17, 0xff800000, P4 ;  /* 0xff800000110f7807 */ /* 0x000fe40002000000 */
[----:B------:R-:W-:Y:S02]  /*0630*/  CS2R R16, SRZ ;  /* 0x0000000000107805 */ /* 0x000fe4000001ff00 */
[----:B------:R-:W-:Y:S02]  /*0640*/  SEL R33, R18, 0xff800000, P4 ;  /* 0xff80000012217807 */ /* 0x000fe40002000000 */
[----:B------:R-:W-:-:S02]  /*0650*/  SEL R26, R19, 0xff800000, P4 ;  /* 0xff800000131a7807 */ /* 0x000fc40002000000 */
[----:B------:R-:W-:-:S06]  /*0660*/  CS2R R18, SRZ ;  /* 0x0000000000127805 */ /* 0x000fcc000001ff00 */
        /* <DEDUP_REMOVED lines=8> */
[----:B------:R-:W-:-:S06]  /*06f0*/  CS2R R18, SRZ ;  /* 0x0000000000127805 */ /* 0x000fcc000001ff00 */
[----:B------:R1:W2:Y:S01]  /*0700*/  @P2 LDG.E.128 R16, desc[UR6][R20.64] ;  /* 0x0000000614102981 */ /* 0x0002a2000c1e1d00 */
[----:B------:R-:W-:Y:S02]  /*0710*/  FSETP.GT.AND P6, PT, R0, R3, PT ;  /* 0x000000030000720b */ /* 0x000fe40003fc4000 */
[----:B------:R-:W-:Y:S02]  /*0720*/  FSETP.GT.AND P4, PT, R22, R15, PT ;  /* 0x0000000f1600720b */ /* 0x000fe40003f84000 */
[----:B------:R-:W-:Y:S02]  /*0730*/  FSETP.NAN.AND P3, PT, R0, R0, PT ;  /* 0x000000000000720b */ /* 0x000fe40003f68000 */
[----:B------:R-:W-:-:S07]  /*0740*/  P2R R6, PR, RZ, 0x10 ;  /* 0x00000010ff067803 */ /* 0x000fce0000000000 */
[----:B------:R-:W-:Y:S02]  /*0750*/  @!P6 SEL R0, R0, R3, P3 ;  /* 0x000000030000e207 */ /* 0x000fe40001800000 */
[----:B------:R-:W-:-:S04]  /*0760*/  FSETP.NAN.AND P3, PT, R22, R22, PT ;  /* 0x000000161600720b */ /* 0x000fc80003f68000 */
[----:B------:R-:W-:Y:S02]  /*0770*/  @!P4 SEL R22, R22, R15, P3 ;  /* 0x0000000f1616c207 */ /* 0x000fe40001800000 */
[C---:B------:R-:W-:Y:S02]  /*0780*/  FSETP.GT.AND P4, PT, R10.reuse, R33, PT ;  /* 0x000000210a00720b */ /* 0x040fe40003f84000 */
[----:B------:R-:W-:Y:S02]  /*0790*/  FSETP.NAN.AND P3, PT, R10, R10, PT ;  /* 0x0000000a0a00720b */ /* 0x000fe40003f68000 */
[----:B------:R-:W-:-:S09]  /*07a0*/  P2R R3, PR, RZ, 0x10 ;  /* 0x00000010ff037803 */ /* 0x000fd20000000000 */
[----:B------:R-:W-:Y:S02]  /*07b0*/  @!P4 SEL R10, R10, R33, P3 ;  /* 0x000000210a0ac207 */ /* 0x000fe40001800000 */
[C---:B------:R-:W-:Y:S02]  /*07c0*/  FSETP.GT.AND P4, PT, R23.reuse, R26, PT ;  /* 0x0000001a1700720b */ /* 0x040fe40003f84000 */
[----:B------:R-:W-:-:S11]  /*07d0*/  FSETP.NAN.AND P3, PT, R23, R23, PT ;  /* 0x000000171700720b */ /* 0x000fd60003f68000 */
[----:B------:R-:W-:Y:S02]  /*07e0*/  @!P4 SEL R23, R23, R26, P3 ;  /* 0x0000001a1717c207 */ /* 0x000fe40001800000 */
[----:B------:R-:W-:Y:S02]  /*07f0*/  P2R R15, PR, RZ, 0x10 ;  /* 0x00000010ff0f7803 */ /* 0x000fe40000000000 */
[----:B------:R-:W-:Y:S02]  /*0800*/  ISETP.GT.AND P1, PT, R55, -0x1, P1 ;  /* 0xffffffff3700780c */ /* 0x000fe40000f24270 */
[----:B-1----:R-:W-:Y:S02]  /*0810*/  CS2R R20, SRZ ;  /* 0x0000000000147805 */ /* 0x002fe4000001ff00 */
[----:B--2---:R-:W-:Y:S02]  /*0820*/  SEL R26, R19, 0xff800000, P2 ;  /* 0xff800000131a7807 */ /* 0x004fe40001000000 */
[----:B------:R-:W-:-:S02]  /*0830*/  SEL R33, R16, 0xff800000, P2 ;  /* 0xff80000010217807 */ /* 0x000fc40001000000 */
[----:B------:R-:W-:Y:S02]  /*0840*/  SEL R35, R17, 0xff800000, P2 ;  /* 0xff80000011237807 */ /* 0x000fe40001000000 */
[----:B------:R-:W-:Y:S02]  /*0850*/  SEL R37, R18, 0xff800000, P2 ;  /* 0xff80000012257807 */ /* 0x000fe40001000000 */
[-C--:B------:R-:W-:Y:S02]  /*0860*/  FSETP.NAN.AND P2, PT, R26, R26.reuse, PT ;  /* 0x0000001a1a00720b */ /* 0x080fe40003f48000 */
[----:B------:R-:W-:-:S11]  /*0870*/  FSETP.GEU.AND P4, PT, R23, R26, PT ;  /* 0x0000001a1700720b */ /* 0x000fd60003f8e000 */
[----:B------:R-:W-:Y:S02]  /*0880*/  @!P2 SEL R26, R26, R23, !P4 ;  /* 0x000000171a1aa207 */ /* 0x000fe40006000000 */
[-C--:B------:R-:W-:Y:S02]  /*0890*/  FSETP.NAN.AND P2, PT, R37, R37.reuse, PT ;  /* 0x000000252500720b */ /* 0x080fe40003f48000 */
[----:B------:R-:W-:-:S11]  /*08a0*/  FSETP.GEU.AND P3, PT, R10, R37, PT ;  /* 0x000000250a00720b */ /* 0x000fd60003f6e000 */
[----:B------:R-:W-:Y:S02]  /*08b0*/  @!P2 SEL R37, R37, R10, !P3 ;  /* 0x0000000a2525a207 */ /* 0x000fe40005800000 */
[-C--:B------:R-:W-:Y:S02]  /*08c0*/  FSETP.NAN.AND P2, PT, R35, R35.reuse, PT ;  /* 0x000000232300720b */ /* 0x080fe40003f48000 */
[----:B------:R-:W-:Y:S02]  /*08d0*/  P2R R17, PR, RZ, 0x8 ;  /* 0x00000008ff117803 */ /* 0x000fe40000000000 */
[----:B------:R-:W-:Y:S01]  /*08e0*/  FSETP.GEU.AND P3, PT, R22, R35, PT ;  /* 0x000000231600720b */ /* 0x000fe20003f6e000 */
[----:B------:R-:W-:-:S04]  /*08f0*/  VIADD R19, R2, 0xfffff800 ;  /* 0xfffff80002137836 */ /* 0x000fc80000000000 */
[----:B------:R-:W-:-:S04]  /*0900*/  IMAD.WIDE R18, R19, 0x4, R76 ;  /* 0x0000000413127825 */ /* 0x000fc800078e024c */
[----:B------:R-:W-:Y:S02]  /*0910*/  @!P2 SEL R35, R35, R22, !P3 ;  /* 0x000000162323a207 */ /* 0x000fe40005800000 */
[----:B------:R-:W-:-:S06]  /*0920*/  CS2R R22, SRZ ;  /* 0x0000000000167805 */ /* 0x000fcc000001ff00 */
[----:B------:R1:W2:Y:S01]  /*0930*/  @P1 LDG.E.128 R20, desc[UR6][R18.64] ;  /* 0x0000000612141981 */ /* 0x0002a2000c1e1d00 */
[-C--:B------:R-:W-:Y:S02]  /*0940*/  FSETP.NAN.AND P2, PT, R33, R33.reuse, PT ;  /* 0x000000212100720b */ /* 0x080fe40003f48000 */
[----:B------:R-:W-:Y:S02]  /*0950*/  P2R R10, PR, RZ, 0x8 ;  /* 0x00000008ff0a7803 */ /* 0x000fe40000000000 */
[----:B------:R-:W-:-:S09]  /*0960*/  FSETP.GEU.AND P3, PT, R0, R33, PT ;  /* 0x000000210000720b */ /* 0x000fd20003f6e000 */
[----:B------:R-:W-:Y:S02]  /*0970*/  @!P2 SEL R33, R33, R0, !P3 ;  /* 0x000000002121a207 */ /* 0x000fe40005800000 */
[----:B------:R-:W-:Y:S01]  /*0980*/  P2R R75, PR, RZ, 0x8 ;  /* 0x00000008ff4b7803 */ /* 0x000fe20000000000 */
[----:B-1----:R-:W-:-:S04]  /*0990*/  VIADD R19, R2, 0xfffff804 ;  /* 0xfffff80402137836 */ /* 0x002fc80000000000 */
[----:B------:R-:W-:Y:S01]  /*09a0*/  IMAD.WIDE R18, R19, 0x4, R76 ;  /* 0x0000000413127825 */ /* 0x000fe200078e024c */
[----:B--2---:R-:W-:-:S04]  /*09b0*/  SEL R34, R23, 0xff800000, P1 ;  /* 0xff80000017227807 */ /* 0x004fc80000800000 */
[-C--:B------:R-:W-:Y:S02]  /*09c0*/  FSETP.NAN.AND P2, PT, R34, R34.reuse, PT ;  /* 0x000000222200720b */ /* 0x080fe40003f48000 */
[----:B------:R-:W-:Y:S02]  /*09d0*/  FSETP.GEU.AND P3, PT, R31, R34, PT ;  /* 0x000000221f00720b */ /* 0x000fe40003f6e000 */
[----:B------:R-:W-:-:S09]  /*09e0*/  SEL R32, R22, 0xff800000, P1 ;  /* 0xff80000016207807 */ /* 0x000fd20000800000 */
[----:B------:R-:W-:Y:S02]  /*09f0*/  @!P2 SEL R34, R34, R31, !P3 ;  /* 0x0000001f2222a207 */ /* 0x000fe40005800000 */
[-C--:B------:R-:W-:Y:S02]  /*0a00*/  FSETP.NAN.AND P2, PT, R32, R32.reuse, PT ;  /* 0x000000202000720b */ /* 0x080fe40003f48000 */
[----:B------:R-:W-:Y:S02]  /*0a10*/  P2R R74, PR, RZ, 0x8 ;  /* 0x00000008ff4a7803 */ /* 0x000fe40000000000 */
[----:B------:R-:W-:Y:S02]  /*0a20*/  FSETP.GEU.AND P3, PT, R29, R32, PT ;  /* 0x000000201d00720b */ /* 0x000fe40003f6e000 */
[----:B------:R-:W-:Y:S02]  /*0a30*/  CS2R R22, SRZ ;  /* 0x0000000000167805 */ /* 0x000fe4000001ff00 */
[----:B------:R-:W-:-:S05]  /*0a40*/  SEL R28, R20, 0xff800000, P1 ;  /* 0xff800000141c7807 */ /* 0x000fca0000800000 */
[----:B------:R-:W-:Y:S02]  /*0a50*/  @!P2 SEL R32, R32, R29, !P3 ;  /* 0x0000001d2020a207 */ /* 0x000fe40005800000 */
[----:B------:R-:W-:Y:S02]  /*0a60*/  SEL R29, R21, 0xff800000, P1 ;  /* 0xff800000151d7807 */ /* 0x000fe40000800000 */
[----:B------:R-:W-:-:S06]  /*0a70*/  CS2R R20, SRZ ;  /* 0x0000000000147805 */ /* 0x000fcc000001ff00 */
[----:B------:R-:W2:Y:S01]  /*0a80*/  @P1 LDG.E.128 R20, desc[UR6][R18.64] ;  /* 0x0000000612141981 */ /* 0x000ea2000c1e1d00 */
[-C--:B------:R-:W-:Y:S02]  /*0a90*/  FSETP.NAN.AND P2, PT, R29, R29.reuse, PT ;  /* 0x0000001d1d00720b */ /* 0x080fe40003f48000 */
[----:B------:R-:W-:Y:S02]  /*0aa0*/  P2R R73, PR, RZ, 0x8 ;  /* 0x00000008ff497803 */ /* 0x000fe40000000000 */
[----:B------:R-:W-:-:S09]  /*0ab0*/  FSETP.GEU.AND P3, PT, R24, R29, PT ;  /* 0x0000001d1800720b */ /* 0x000fd20003f6e000 */
[----:B------:R-:W-:Y:S02]  /*0ac0*/  @!P2 SEL R29, R29, R24, !P3 ;  /* 0x000000181d1da207 */ /* 0x000fe40005800000 */
[-C--:B------:R-:W-:Y:S02]  /*0ad0*/  FSETP.NAN.AND P2, PT, R28, R28.reuse, PT ;  /* 0x0000001c1c00720b */ /* 0x080fe40003f48000 */
[----:B------:R-:W-:Y:S02]  /*0ae0*/  P2R R71, PR, RZ, 0x8 ;  /* 0x00000008ff477803 */ /* 0x000fe40000000000 */
[----:B------:R-:W-:-:S04]  /*0af0*/  FSETP.GEU.AND P3, PT, R25, R28, PT ;  /* 0x0000001c1900720b */ /* 0x000fc80003f6e000 */
[----:B------:R-:W-:-:S05]  /*0b00*/  P2R R0, PR, RZ, 0x8 ;  /* 0x00000008ff007803 */ /* 0x000fca0000000000 */
[----:B------:R-:W-:Y:S02]  /*0b10*/  @!P2 SEL R28, R28, R25, !P3 ;  /* 0x000000191c1ca207 */ /* 0x000fe40005800000 */
[----:B------:R-:W-:Y:S01]  /*0b20*/  LOP3.LUT R24, R55, R46, RZ, 0xfc, !PT ;  /* 0x0000002e37187212 */ /* 0x000fe200078efcff */
[----:B------:R-:W-:Y:S01]  /*0b30*/  IMAD.WIDE R30, R2, 0x4, R76 ;  /* 0x00000004021e7825 */ /* 0x000fe200078e024c */
[----:B--2---:R-:W-:Y:S02]  /*0b40*/  SEL R36, R20, 0xff800000, P1 ;  /* 0xff80000014247807 */ /* 0x004fe40000800000 */
[----:B------:R-:W-:Y:S02]  /*0b50*/  SEL R38, R21, 0xff800000, P1 ;  /* 0xff80000015267807 */ /* 0x000fe40000800000 */
[----:B------:R-:W-:Y:S02]  /*0b60*/  SEL R39, R22, 0xff800000, P1 ;  /* 0xff80000016277807 */ /* 0x000fe40000800000 */
[----:B------:R-:W-:-:S02]  /*0b70*/  SEL R42, R23, 0xff800000, P1 ;  /* 0xff800000172a7807 */ /* 0x000fc40000800000 */
        /* <DEDUP_REMOVED lines=8> */
[----:B------:R-:W-:-:S09]  /*0c00*/  FSETP.GEU.AND P2, PT, R37, R39, PT ;  /* 0x000000272500720b */ /* 0x000fd20003f4e000 */
[----:B------:R-:W-:Y:S02]  /*0c10*/  @!P1 SEL R39, R39, R37, !P2 ;  /* 0x0000002527279207 */ /* 0x000fe40005000000 */
[-C--:B------:R-:W-:Y:S02]  /*0c20*/  FSETP.NAN.AND P1, PT, R42, R42.reuse, PT ;  /* 0x0000002a2a00720b */ /* 0x080fe40003f28000 */
[----:B------:R-:W-:Y:S02]  /*0c30*/  P2R R48, PR, RZ, 0x4 ;  /* 0x00000004ff307803 */ /* 0x000fe40000000000 */
[----:B------:R-:W-:Y:S02]  /*0c40*/  FSETP.GEU.AND P2, PT, R26, R42, PT ;  /* 0x0000002a1a00720b */ /* 0x000fe40003f4e000 */
[----:B------:R-:W-:-:S07]  /*0c50*/  CS2R R20, SRZ ;  /* 0x0000000000147805 */ /* 0x000fce000001ff00 */
[----:B------:R-:W-:Y:S02]  /*0c60*/  @!P1 SEL R42, R42, R26, !P2 ;  /* 0x0000001a2a2a9207 */ /* 0x000fe40005000000 */
[----:B------:R-:W-:Y:S02]  /*0c70*/  ISETP.GT.AND P1, PT, R24, -0x1, PT ;  /* 0xffffffff1800780c */ /* 0x000fe40003f24270 */
[----:B------:R-:W-:-:S11]  /*0c80*/  CS2R R22, SRZ ;  /* 0x0000000000167805 */ /* 0x000fd6000001ff00 */
[----:B------:R-:W2:Y:S01]  /*0c90*/  @P1 LDG.E.128 R20, desc[UR6][R30.64] ;  /* 0x000000061e141981 */ /* 0x000ea2000c1e1d00 */
[----:B------:R-:W-:Y:S02]  /*0ca0*/  P2R R70, PR, RZ, 0x4 ;  /* 0x00000004ff467803 */ /* 0x000fe40000000000 */
[----:B------:R-:W-:Y:S02]  /*0cb0*/  P2R R18, PR, RZ, 0x8 ;  /* 0x00000008ff127803 */ /* 0x000fe40000000000 */
[----:B--2---:R-:W-:Y:S02]  /*0cc0*/  SEL R37, R20, 0xff800000, P1 ;  /* 0xff80000014257807 */ /* 0x004fe40000800000 */
[----:B------:R-:W-:Y:S02]  /*0cd0*/  SEL R50, R21, 0xff800000, P1 ;  /* 0xff80000015327807 */ /* 0x000fe40000800000 */
[----:B------:R-:W-:Y:S02]  /*0ce0*/  CS2R R20, SRZ ;  /* 0x0000000000147805 */ /* 0x000fe4000001ff00 */
[----:B------:R-:W-:-:S02]  /*0cf0*/  SEL R45, R22, 0xff800000, P1 ;  /* 0xff800000162d7807 */ /* 0x000fc40000800000 */
[----:B------:R-:W-:Y:S02]  /*0d00*/  SEL R47, R23, 0xff800000, P1 ;  /* 0xff800000172f7807 */ /* 0x000fe40000800000 */
[----:B------:R-:W-:-:S06]  /*0d10*/  CS2R R22, SRZ ;  /* 0x0000000000167805 */ /* 0x000fcc000001ff00 */
[----:B------:R-:W2:Y:S01]  /*0d20*/  @P1 LDG.E.128 R20, desc[UR6][R30.64+0x10] ;  /* 0x000010061e141981 */ /* 0x000ea2000c1e1d00 */
        /* <DEDUP_REMOVED lines=10> */
[----:B------:R-:W-:-:S07]  /*0dd0*/  ISETP.GT.AND P0, PT, R55, -0x1, !P0 ;  /* 0xffffffff3700780c */ /* 0x000fce0004704270 */
[----:B------:R-:W-:Y:S02]  /*0de0*/  @!P2 SEL R45, R45, R32, !P3 ;  /* 0x000000202d2da207 */ /* 0x000fe40005800000 */
[-C--:B------:R-:W-:Y:S02]  /*0df0*/  FSETP.NAN.AND P2, PT, R47, R47.reuse, PT ;  /* 0x0000002f2f00720b */ /* 0x080fe40003f48000 */
[----:B------:R-:W-:Y:S01]  /*0e00*/  P2R R26, PR, RZ, 0x8 ;  /* 0x00000008ff1a7803 */ /* 0x000fe20000000000 */
[----:B------:R-:W-:Y:S01]  /*0e10*/  VIADD R35, R2, 0x800 ;  /* 0x0000080002237836 */ /* 0x000fe20000000000 */
[----:B------:R-:W-:-:S09]  /*0e20*/  FSETP.GEU.AND P3, PT, R34, R47, PT ;  /* 0x0000002f2200720b */ /* 0x000fd20003f6e000 */
[----:B------:R-:W-:Y:S01]  /*0e30*/  @!P2 SEL R47, R47, R34, !P3 ;  /* 0x000000222f2fa207 */ /* 0x000fe20005800000 */
[----:B------:R-:W-:Y:S01]  /*0e40*/  IMAD.WIDE R34, R35, 0x4, R76 ;  /* 0x0000000423227825 */ /* 0x000fe200078e024c */
[----:B--2---:R-:W-:Y:S02]  /*0e50*/  SEL R41, R23, 0xff800000, P1 ;  /* 0xff80000017297807 */ /* 0x004fe40000800000 */
[----:B------:R-:W-:Y:S02]  /*0e60*/  SEL R40, R20, 0xff800000, P1 ;  /* 0xff80000014287807 */ /* 0x000fe40000800000 */
[----:B------:R-:W-:Y:S02]  /*0e70*/  SEL R43, R21, 0xff800000, P1 ;  /* 0xff800000152b7807 */ /* 0x000fe40000800000 */
[----:B------:R-:W-:Y:S02]  /*0e80*/  CS2R R20, SRZ ;  /* 0x0000000000147805 */ /* 0x000fe4000001ff00 */
[----:B------:R-:W-:-:S02]  /*0e90*/  SEL R44, R22, 0xff800000, P1 ;  /* 0xff800000162c7807 */ /* 0x000fc40000800000 */
[----:B------:R-:W-:-:S06]  /*0ea0*/  CS2R R22, SRZ ;  /* 0x0000000000167805 */ /* 0x000fcc000001ff00 */
[----:B------:R-:W2:Y:S01]  /*0eb0*/  @P0 LDG.E.128 R20, desc[UR6][R34.64] ;  /* 0x0000000622140981 */ /* 0x000ea2000c1e1d00 */
[-C--:B------:R-:W-:Y:S02]  /*0ec0*/  FSETP.NAN.AND P1, PT, R41, R41.reuse, PT ;  /* 0x000000292900720b */ /* 0x080fe40003f28000 */
[----:B------:R-:W-:Y:S02]  /*0ed0*/  P2R R28, PR, RZ, 0x8 ;  /* 0x00000008ff1c7803 */ /* 0x000fe40000000000 */
[----:B------:R-:W-:-:S09]  /*0ee0*/  FSETP.GEU.AND P3, PT, R42, R41, PT ;  /* 0x000000292a00720b */ /* 0x000fd20003f6e000 */
        /* <DEDUP_REMOVED lines=10> */
[----:B------:R-:W-:-:S09]  /*0f90*/  FSETP.GEU.AND P2, PT, R36, R40, PT ;  /* 0x000000282400720b */ /* 0x000fd20003f4e000 */
[----:B------:R-:W-:Y:S02]  /*0fa0*/  @!P1 SEL R40, R40, R36, !P2 ;  /* 0x0000002428289207 */ /* 0x000fe40005000000 */
[----:B------:R-:W-:Y:S01]  /*0fb0*/  P2R R32, PR, RZ, 0x4 ;  /* 0x00000004ff207803 */ /* 0x000fe20000000000 */
[----:B------:R-:W-:-:S04]  /*0fc0*/  VIADD R39, R2, 0x804 ;  /* 0x0000080402277836 */ /* 0x000fc80000000000 */
[----:B------:R-:W-:Y:S01]  /*0fd0*/  IMAD.WIDE R38, R39, 0x4, R76 ;  /* 0x0000000427267825 */ /* 0x000fe200078e024c */
[----:B--2---:R-:W-:-:S04]  /*0fe0*/  SEL R49, R23, 0xff800000, P0 ;  /* 0xff80000017317807 */ /* 0x004fc80000000000 */
[-C--:B------:R-:W-:Y:S02]  /*0ff0*/  FSETP.NAN.AND P1, PT, R49, R49.reuse, PT ;  /* 0x000000313100720b */ /* 0x080fe40003f28000 */
[----:B------:R-:W-:-:S11]  /*1000*/  FSETP.GEU.AND P2, PT, R47, R49, PT ;  /* 0x000000312f00720b */ /* 0x000fd60003f4e000 */
[----:B------:R-:W-:Y:S02]  /*1010*/  @!P1 SEL R49, R49, R47, !P2 ;  /* 0x0000002f31319207 */ /* 0x000fe40005000000 */
[----:B------:R-:W-:-:S04]  /*1020*/  SEL R47, R22, 0xff800000, P0 ;  /* 0xff800000162f7807 */ /* 0x000fc80000000000 */
        /* <DEDUP_REMOVED lines=17> */
[----:B------:R-:W-:Y:S01]  /*1140*/  @!P1 SEL R54, R54, R37, !P2 ;  /* 0x0000002536369207 */ /* 0x000fe20005000000 */
[----:B------:R-:W-:Y:S01]  /*1150*/  VIADD R55, R55, 0x1 ;  /* 0x0000000137377836 */ /* 0x000fe20000000000 */
[----:B--2---:R-:W-:Y:S02]  /*1160*/  SEL R53, R20, 0xff800000, P0 ;  /* 0xff80000014357807 */ /* 0x004fe40000000000 */
[----:B------:R-:W-:Y:S02]  /*1170*/  SEL R52, R21, 0xff800000, P0 ;  /* 0xff80000015347807 */ /* 0x000fe40000000000 */
[----:B------:R-:W-:Y:S02]  /*1180*/  SEL R51, R22, 0xff800000, P0 ;  /* 0xff80000016337807 */ /* 0x000fe40000000000 */
[----:B------:R-:W-:Y:S02]  /*1190*/  SEL R50, R23, 0xff800000, P0 ;  /* 0xff80000017327807 */ /* 0x000fe40000000000 */
[----:B------:R-:W-:-:S02]  /*11a0*/  FSETP.NAN.AND P0, PT, R53, R53, PT ;  /* 0x000000353500720b */ /* 0x000fc40003f08000 */
        /* <DEDUP_REMOVED lines=14> */
[----:B------:R-:W-:-:S04]  /*1290*/  ISETP.GE.U32.AND P0, PT, R55, 0x8, PT ;  /* 0x000000083700780c */ /* 0x000fc80003f06070 */
[----:B------:R-:W-:Y:S01]  /*12a0*/  ISETP.GT.AND P1, PT, R46, RZ, !P0 ;  /* 0x000000ff2e00720c */ /* 0x000fe20004724270 */
[----:B------:R-:W-:Y:S01]  /*12b0*/  VIADD R41, R2, 0x3800 ;  /* 0x0000380002297836 */ /* 0x000fe20000000000 */
[----:B------:R-:W-:Y:S02]  /*12c0*/  CS2R R20, SRZ ;  /* 0x0000000000147805 */ /* 0x000fe4000001ff00 */
[----:B------:R-:W-:Y:S01]  /*12d0*/  CS2R R22, SRZ ;  /* 0x0000000000167805 */ /* 0x000fe2000001ff00 */
[----:B------:R-:W-:-:S08]  /*12e0*/  IMAD.WIDE R40, R41, 0x4, R76 ;  /* 0x0000000429287825 */ /* 0x000fd000078e024c */
[----:B------:R1:W2:Y:S01]  /*12f0*/  @P1 LDG.E.128 R20, desc[UR6][R40.64] ;  /* 0x0000000628141981 */ /* 0x0002a2000c1e1d00 */
[----:B------:R-:W-:Y:S02]  /*1300*/  P2R R39, PR, RZ, 0x4 ;  /* 0x00000004ff277803 */ /* 0x000fe40000000000 */
[----:B------:R-:W-:Y:S01]  /*1310*/  P2R R29, PR, RZ, 0x8 ;  /* 0x00000008ff1d7803 */ /* 0x000fe20000000000 */
[----:B-1----:R-:W-:-:S04]  /*1320*/  VIADD R41, R2, 0x3804 ;  /* 0x0000380402297836 */ /* 0x002fc80000000000 */
[----:B------:R-:W-:Y:S01]  /*1330*/  IMAD.WIDE R40, R41, 0x4, R76 ;  /* 0x0000000429287825 */ /* 0x000fe200078e024c */
[----:B--2---:R-:W-:-:S04]  /*1340*/  SEL R57, R20, 0xff800000, P1 ;  /* 0xff80000014397807 */ /* 0x004fc80000800000 */
[-C--:B------:R-:W-:Y:S02]  /*1350*/  FSETP.NAN.AND P2, PT, R57, R57.reuse, PT ;  /* 0x000000393900720b */ /* 0x080fe40003f48000 */
[----:B------:R-:W-:Y:S02]  /*1360*/  FSETP.GEU.AND P3, PT, R54, R57, PT ;  /* 0x000000393600720b */ /* 0x000fe40003f6e000 */
[----:B------:R-:W-:Y:S02]  /*1370*/  SEL R56, R21, 0xff800000, P1 ;  /* 0xff80000015387807 */ /* 0x000fe40000800000 */
[----:B------:R-:W-:Y:S02]  /*1380*/  CS2R R20, SRZ ;  /* 0x0000000000147805 */ /* 0x000fe4000001ff00 */
[----:B------:R-:W-:-:S05]  /*1390*/  SEL R58, R23, 0xff800000, P1 ;  /* 0xff800000173a7807 */ /* 0x000fca0000800000 */
[----:B------:R-:W-:Y:S02]  /*13a0*/  @!P2 SEL R57, R57, R54, !P3 ;  /* 0x000000363939a207 */ /* 0x000fe40005800000 */
[----:B------:R-:W-:Y:S02]  /*13b0*/  SEL R54, R22, 0xff800000, P1 ;  /* 0xff80000016367807 */ /* 0x000fe40000800000 */
[----:B------:R-:W-:-:S06]  /*13c0*/  CS2R R22, SRZ ;  /* 0x0000000000167805 */ /* 0x000fcc000001ff00 */
[----:B------:R1:W2:Y:S01]  /*13d0*/  @P1 LDG.E.128 R20, desc[UR6][R40.64] ;  /* 0x0000000628141981 */ /* 0x0002a2000c1e1d00 */
[----:B------:R-:W-:Y:S01]  /*13e0*/  ISETP.GT.AND P0, PT, R46, -0x1, !P0 ;  /* 0xffffffff2e00780c */ /* 0x000fe20004704270 */
[----:B-1----:R-:W-:-:S04]  /*13f0*/  VIADD R41, R2, 0x4000 ;  /* 0x0000400002297836 */ /* 0x002fc80000000000 */
[----:B------:R-:W-:Y:S01]  /*1400*/  IMAD.WIDE R40, R41, 0x4, R76 ;  /* 0x0000000429287825 */ /* 0x000fe200078e024c */
[----:B--2---:R-:W-:Y:S02]  /*1410*/  SEL R67, R23, 0xff800000, P1 ;  /* 0xff80000017437807 */ /* 0x004fe40000800000 */
[----:B------:R-:W-:Y:S02]  /*1420*/  SEL R60, R20, 0xff800000, P1 ;  /* 0xff800000143c7807 */ /* 0x000fe40000800000 */
[----:B------:R-:W-:Y:S02]  /*1430*/  SEL R61, R21, 0xff800000, P1 ;  /* 0xff800000153d7807 */ /* 0x000fe40000800000 */
[----:B------:R-:W-:Y:S02]  /*1440*/  CS2R R20, SRZ ;  /* 0x0000000000147805 */ /* 0x000fe4000001ff00 */
[----:B------:R-:W-:Y:S02]  /*1450*/  SEL R62, R22, 0xff800000, P1 ;  /* 0xff800000163e7807 */ /* 0x000fe40000800000 */
[----:B------:R-:W-:-:S06]  /*1460*/  CS2R R22, SRZ ;  /* 0x0000000000167805 */ /* 0x000fcc000001ff00 */
[----:B------:R1:W2:Y:S02]  /*1470*/  @P0 LDG.E.128 R20, desc[UR6][R40.64] ;  /* 0x0000000628140981 */ /* 0x0002a4000c1e1d00 */
[----:B-1----:R-:W-:-:S04]  /*1480*/  VIADD R41, R2, 0x4004 ;  /* 0x0000400402297836 */ /* 0x002fc80000000000 */
[----:B------:R-:W-:Y:S01]  /*1490*/  IMAD.WIDE R40, R41, 0x4, R76 ;  /* 0x0000000429287825 */ /* 0x000fe200078e024c */
[-C--:B------:R-:W-:Y:S02]  /*14a0*/  FSETP.NAN.AND P2, PT, R56, R56.reuse, PT ;  /* 0x000000383800720b */ /* 0x080fe40003f48000 */
[----:B------:R-:W-:Y:S02]  /*14b0*/  P2R R43, PR, RZ, 0x8 ;  /* 0x00000008ff2b7803 */ /* 0x000fe40000000000 */
[----:B------:R-:W-:-:S09]  /*14c0*/  FSETP.GEU.AND P3, PT, R45, R56, PT ;  /* 0x000000382d00720b */ /* 0x000fd20003f6e000 */
[----:B------:R-:W-:Y:S02]  /*14d0*/  @!P2 SEL R56, R56, R45, !P3 ;  /* 0x0000002d3838a207 */ /* 0x000fe40005800000 */
[-C--:B------:R-:W-:Y:S02]  /*14e0*/  FSETP.NAN.AND P2, PT, R54, R54.reuse, PT ;  /* 0x000000363600720b */ /* 0x080fe40003f48000 */
[----:B------:R-:W-:Y:S02]  /*14f0*/  P2R R44, PR, RZ, 0x8 ;  /* 0x00000008ff2c7803 */ /* 0x000fe40000000000 */
[----:B------:R-:W-:Y:S02]  /*1500*/  FSETP.GEU.AND P3, PT, R47, R54, PT ;  /* 0x000000362f00720b */ /* 0x000fe40003f6e000 */
[----:B------:R-:W-:-:S07]  /*1510*/  FSETP.NAN.AND P1, PT, R67, R67, PT ;  /* 0x000000434300720b */ /* 0x000fce0003f28000 */
[----:B------:R-:W-:Y:S02]  /*1520*/  @!P2 SEL R54, R54, R47, !P3 ;  /* 0x0000002f3636a207 */ /* 0x000fe40005800000 */
[-C--:B------:R-:W-:Y:S02]  /*1530*/  FSETP.NAN.AND P2, PT, R58, R58.reuse, PT ;  /* 0x0000003a3a00720b */ /* 0x080fe40003f48000 */
[----:B------:R-:W-:Y:S02]  /*1540*/  P2R R45, PR, RZ, 0x8 ;  /* 0x00000008ff2d7803 */ /* 0x000fe40000000000 */
[----:B------:R-:W-:-:S04]  /*1550*/  FSETP.GEU.AND P3, PT, R49, R58, PT ;  /* 0x0000003a3100720b */ /* 0x000fc80003f6e000 */
[----:B------:R-:W-:-:S05]  /*1560*/  P2R R47, PR, RZ, 0x8 ;  /* 0x00000008ff2f7803 */ /* 0x000fca0000000000 */
[----:B------:R-:W-:Y:S02]  /*1570*/  @!P2 SEL R58, R58, R49, !P3 ;  /* 0x000000313a3aa207 */ /* 0x000fe40005800000 */
[----:B------:R-:W-:-:S04]  /*1580*/  FSETP.GEU.AND P3, PT, R50, R67, PT ;  /* 0x000000433200720b */ /* 0x000fc80003f6e000 */
[----:B------:R-:W-:Y:S02]  /*1590*/  @!P1 SEL R67, R67, R50, !P3 ;  /* 0x0000003243439207 */ /* 0x000fe40005800000 */
[-C--:B------:R-:W-:Y:S02]  /*15a0*/  FSETP.NAN.AND P1, PT, R62, R62.reuse, PT ;  /* 0x0000003e3e00720b */ /* 0x080fe40003f28000 */
[----:B------:R-:W-:Y:S02]  /*15b0*/  FSETP.GEU.AND P2, PT, R51, R62, PT ;  /* 0x0000003e3300720b */ /* 0x000fe40003f4e000 */
[----:B--2---:R-:W-:Y:S02]  /*15c0*/  SEL R64, R23, 0xff800000, P0 ;  /* 0xff80000017407807 */ /* 0x004fe40000000000 */
[----:B------:R-:W-:Y:S02]  /*15d0*/  SEL R65, R22, 0xff800000, P0 ;  /* 0xff80000016417807 */ /* 0x000fe40000000000 */
[----:B------:R-:W-:-:S02]  /*15e0*/  CS2R R22, SRZ ;  /* 0x0000000000167805 */ /* 0x000fc4000001ff00 */
[----:B------:R-:W-:Y:S02]  /*15f0*/  SEL R68, R21, 0xff800000, P0 ;  /* 0xff80000015447807 */ /* 0x000fe40000000000 */
[----:B------:R-:W-:Y:S02]  /*1600*/  SEL R69, R20, 0xff800000, P0 ;  /* 0xff80000014457807 */ /* 0x000fe40000000000 */
[----:B------:R-:W-:-:S06]  /*1610*/  CS2R R20, SRZ ;  /* 0x0000000000147805 */ /* 0x000fcc000001ff00 */
[----:B------:R1:W2:Y:S01]  /*1620*/  @P0 LDG.E.128 R20, desc[UR6][R40.64] ;  /* 0x0000000628140981 */ /* 0x0002a2000c1e1d00 */
        /* <DEDUP_REMOVED lines=20> */
[----:B------:R-:W-:-:S07]  /*1770*/  LOP3.LUT R27, R55, R27, RZ, 0xfc, !PT ;  /* 0x0000001b371b7212 */ /* 0x000fce00078efcff */
[----:B------:R-:W-:Y:S02]  /*1780*/  @!P1 SEL R68, R68, R56, !P2 ;  /* 0x0000003844449207 */ /* 0x000fe40005000000 */
[-C--:B------:R-:W-:Y:S02]  /*1790*/  FSETP.NAN.AND P1, PT, R69, R69.reuse, PT ;  /* 0x000000454500720b */ /* 0x080fe40003f28000 */
[----:B------:R-:W-:Y:S02]  /*17a0*/  P2R R54, PR, RZ, 0x4 ;  /* 0x00000004ff367803 */ /* 0x000fe40000000000 */
[----:B------:R-:W-:Y:S02]  /*17b0*/  ISETP.GE.U32.AND P5, PT, R27, 0x8, PT ;  /* 0x000000081b00780c */ /* 0x000fe40003fa6070 */
[----:B------:R-:W-:Y:S01]  /*17c0*/  FSETP.GEU.AND P2, PT, R57, R69, PT ;  /* 0x000000453900720b */ /* 0x000fe20003f4e000 */
[----:B-1----:R-:W-:-:S06]  /*17d0*/  VIADD R41, R2, 0x4800 ;  /* 0x0000480002297836 */ /* 0x002fcc0000000000 */
[----:B------:R-:W-:Y:S01]  /*17e0*/  @!P1 SEL R69, R69, R57, !P2 ;  /* 0x0000003945459207 */ /* 0x000fe20005000000 */
[----:B------:R-:W-:Y:S01]  /*17f0*/  IMAD.WIDE R40, R41, 0x4, R76 ;  /* 0x0000000429287825 */ /* 0x000fe200078e024c */
[----:B--2---:R-:W-:Y:S02]  /*1800*/  SEL R58, R20, 0xff800000, P0 ;  /* 0xff800000143a7807 */ /* 0x004fe40000000000 */
[----:B------:R-:W-:Y:S02]  /*1810*/  SEL R57, R21, 0xff800000, P0 ;  /* 0xff80000015397807 */ /* 0x000fe40000000000 */
[----:B------:R-:W-:Y:S02]  /*1820*/  CS2R R20, SRZ ;  /* 0x0000000000147805 */ /* 0x000fe4000001ff00 */
[----:B------:R-:W-:Y:S02]  /*1830*/  SEL R59, R22, 0xff800000, P0 ;  /* 0xff800000163b7807 */ /* 0x000fe40000000000 */
[----:B------:R-:W-:-:S02]  /*1840*/  SEL R66, R23, 0xff800000, P0 ;  /* 0xff80000017427807 */ /* 0x000fc40000000000 */
[----:B------:R-:W-:-:S06]  /*1850*/  CS2R R22, SRZ ;  /* 0x0000000000167805 */ /* 0x000fcc000001ff00 */
[----:B------:R-:W2:Y:S01]  /*1860*/  @!P5 LDG.E.128 R20, desc[UR6][R40.64] ;  /* 0x000000062814d981 */ /* 0x000ea2000c1e1d00 */
[-C--:B------:R-:W-:Y:S02]  /*1870*/  FSETP.NAN.AND P0, PT, R58, R58.reuse, PT ;  /* 0x0000003a3a00720b */ /* 0x080fe40003f08000 */
[----:B------:R-:W-:Y:S02]  /*1880*/  P2R R56, PR, RZ, 0x4 ;  /* 0x00000004ff387803 */ /* 0x000fe40000000000 */
[----:B------:R-:W-:Y:S02]  /*1890*/  FSETP.GEU.AND P2, PT, R60, R58, PT ;  /* 0x0000003a3c00720b */ /* 0x000fe40003f4e000 */
[----:B------:R-:W-:-:S07]  /*18a0*/  P2R R49, PR, RZ, 0x8 ;  /* 0x00000008ff317803 */ /* 0x000fce0000000000 */
[----:B------:R-:W-:Y:S02]  /*18b0*/  @!P0 SEL R58, R58, R60, !P2 ;  /* 0x0000003c3a3a8207 */ /* 0x000fe40005000000 */
[----:B------:R-:W-:Y:S02]  /*18c0*/  FSETP.NAN.AND P0, PT, R57, R57, PT ;  /* 0x000000393900720b */ /* 0x000fe40003f08000 */
[----:B------:R-:W-:Y:S02]  /*18d0*/  FSETP.NAN.AND P3, PT, R59, R59, PT ;  /* 0x0000003b3b00720b */ /* 0x000fe40003f68000 */
[----:B------:R-:W-:-:S09]  /*18e0*/  FSETP.GEU.AND P1, PT, R61, R57, PT ;  /* 0x000000393d00720b */ /* 0x000fd20003f2e000 */
[----:B------:R-:W-:Y:S02]  /*18f0*/  @!P0 SEL R57, R57, R61, !P1 ;  /* 0x0000003d39398207 */ /* 0x000fe40004800000 */
[----:B------:R-:W-:-:S04]  /*1900*/  FSETP.GEU.AND P0, PT, R62, R59, PT ;  /* 0x0000003b3e00720b */ /* 0x000fc80003f0e000 */
[----:B------:R-:W-:Y:S02]  /*1910*/  @!P3 SEL R59, R59, R62, !P0 ;  /* 0x0000003e3b3bb207 */ /* 0x000fe40004000000 */
[-C--:B------:R-:W-:Y:S02]  /*1920*/  FSETP.NAN.AND P3, PT, R66, R66.reuse, PT ;  /* 0x000000424200720b */ /* 0x080fe40003f68000 */
[----:B------:R-:W-:Y:S02]  /*1930*/  P2R R16, PR, RZ, 0x10 ;  /* 0x00000010ff107803 */ /* 0x000fe40000000000 */
[----:B------:R-:W-:Y:S02]  /*1940*/  FSETP.GEU.AND P4, PT, R67, R66, PT ;  /* 0x000000424300720b */ /* 0x000fe40003f8e000 */
[----:B------:R-:W-:Y:S02]  /*1950*/  P2R R61, PR, RZ, 0x2 ;  /* 0x00000002ff3d7803 */ /* 0x000fe40000000000 */
[----:B------:R-:W-:-:S05]  /*1960*/  ISETP.NE.AND P1, PT, R18, RZ, PT ;  /* 0x000000ff1200720c */ /* 0x000fca0003f25270 */
[----:B------:R-:W-:Y:S02]  /*1970*/  @!P3 SEL R66, R66, R67, !P4 ;  /* 0x000000434242b207 */ /* 0x000fe40006000000 */
[----:B------:R-:W-:Y:S02]  /*1980*/  P2R R18, PR, RZ, 0x2 ;  /* 0x00000002ff127803 */ /* 0x000fe40000000000 */
[----:B------:R-:W-:Y:S02]  /*1990*/  ISETP.NE.AND P1, PT, R10, RZ, PT ;  /* 0x000000ff0a00720c */ /* 0x000fe40003f25270 */
[----:B------:R-:W-:Y:S02]  /*19a0*/  P2R R62, PR, RZ, 0x1 ;  /* 0x00000001ff3e7803 */ /* 0x000fe40000000000 */
[----:B------:R-:W-:Y:S02]  /*19b0*/  P2R R10, PR, RZ, 0x2 ;  /* 0x00000002ff0a7803 */ /* 0x000fe40000000000 */
[----:B------:R-:W-:-:S04]  /*19c0*/  ISETP.NE.AND P1, PT, R17, RZ, PT ;  /* 0x000000ff1100720c */ /* 0x000fc80003f25270 */
[----:B------:R-:W-:Y:S02]  /*19d0*/  P2R R17, PR, RZ, 0x2 ;  /* 0x00000002ff117803 */ /* 0x000fe40000000000 */
[----:B------:R-:W-:-:S04]  /*19e0*/  ISETP.NE.AND P1, PT, R16, RZ, PT ;  /* 0x000000ff1000720c */ /* 0x000fc80003f25270 */
[----:B------:R-:W-:Y:S02]  /*19f0*/  P2R R16, PR, RZ, 0x2 ;  /* 0x00000002ff107803 */ /* 0x000fe40000000000 */
[----:B------:R-:W-:-:S04]  /*1a00*/  ISETP.NE.AND P1, PT, R8, RZ, PT ;  /* 0x000000ff0800720c */ /* 0x000fc80003f25270 */
[----:B------:R-:W-:Y:S02]  /*1a10*/  P2R R55, PR, RZ, 0x2 ;  /* 0x00000002ff377803 */ /* 0x000fe40000000000 */
[----:B------:R-:W-:-:S04]  /*1a20*/  ISETP.NE.AND P1, PT, R13, RZ, PT ;  /* 0x000000ff0d00720c */ /* 0x000fc80003f25270 */
[----:B------:R-:W-:Y:S02]  /*1a30*/  P2R R13, PR, RZ, 0x2 ;  /* 0x00000002ff0d7803 */ /* 0x000fe40000000000 */
[----:B------:R-:W-:Y:S02]  /*1a40*/  ISETP.NE.AND P1, PT, R12, RZ, PT ;  /* 0x000000ff0c00720c */ /* 0x000fe40003f25270 */
[----:B------:R-:W-:Y:S02]  /*1a50*/  P2R R7, PR, RZ, 0x40 ;  /* 0x00000040ff077803 */ /* 0x000fe40000000000 */
[----:B------:R-:W-:Y:S02]  /*1a60*/  P2R R12, PR, RZ, 0x2 ;  /* 0x00000002ff0c7803 */ /* 0x000fe40000000000 */
[----:B------:R-:W-:-:S04]  /*1a70*/  ISETP.NE.AND P1, PT, R11, RZ, PT ;  /* 0x000000ff0b00720c */ /* 0x000fc80003f25270 */
[----:B------:R-:W-:Y:S02]  /*1a80*/  P2R R11, PR, RZ, 0x2 ;  /* 0x00000002ff0b7803 */ /* 0x000fe40000000000 */
[----:B------:R-:W-:Y:S02]  /*1a90*/  ISETP.NE.AND P1, PT, R7, RZ, PT ;  /* 0x000000ff0700720c */ /* 0x000fe40003f25270 */
[----:B--2---:R-:W-:-:S04]  /*1aa0*/  SEL R20, R20, 0xff800000, !P5 ;  /* 0xff80000014147807 */ /* 0x004fc80006800000 */
[-C--:B------:R-:W-:Y:S02]  /*1ab0*/  FSETP.NAN.AND P3, PT, R20, R20.reuse, PT ;  /* 0x000000141400720b */ /* 0x080fe40003f68000 */
[----:B------:R-:W-:Y:S02]  /*1ac0*/  FSETP.GEU.AND P0, PT, R69, R20, PT ;  /* 0x000000144500720b */ /* 0x000fe40003f0e000 */
[----:B------:R-:W-:-:S09]  /*1ad0*/  SEL R21, R21, 0xff800000, !P5 ;  /* 0xff80000015157807 */ /* 0x000fd20006800000 */
[----:B------:R-:W-:Y:S02]  /*1ae0*/  @!P3 SEL R20, R20, R69, !P0 ;  /* 0x000000451414b207 */ /* 0x000fe40004000000 */
[-C--:B------:R-:W-:Y:S02]  /*1af0*/  FSETP.NAN.AND P3, PT, R21, R21.reuse, PT ;  /* 0x000000151500720b */ /* 0x080fe40003f68000 */
[----:B------:R-:W-:Y:S02]  /*1b00*/  P2R R27, PR, RZ, 0x1 ;  /* 0x00000001ff1b7803 */ /* 0x000fe40000000000 */
[----:B------:R-:W-:Y:S02]  /*1b10*/  FSETP.GEU.AND P0, PT, R68, R21, PT ;  /* 0x000000154400720b */ /* 0x000fe40003f0e000 */
[----:B------:R-:W-:-:S07]  /*1b20*/  SEL R22, R22, 0xff800000, !P5 ;  /* 0xff80000016167807 */ /* 0x000fce0006800000 */
[----:B------:R-:W-:Y:S02]  /*1b30*/  @!P3 SEL R21, R21, R68, !P0 ;  /* 0x000000441515b207 */ /* 0x000fe40004000000 */
[-C--:B------:R-:W-:Y:S02]  /*1b40*/  FSETP.NAN.AND P3, PT, R22, R22.reuse, PT ;  /* 0x000000161600720b */ /* 0x080fe40003f68000 */
[----:B------:R-:W-:Y:S02]  /*1b50*/  P2R R40, PR, RZ, 0x1 ;  /* 0x00000001ff287803 */ /* 0x000fe40000000000 */
[----:B------:R-:W-:-:S09]  /*1b60*/  FSETP.GEU.AND P0, PT, R65, R22, PT ;  /* 0x000000164100720b */ /* 0x000fd20003f0e000 */
[----:B------:R-:W-:Y:S02]  /*1b70*/  @!P3 SEL R22, R22, R65, !P0 ;  /* 0x000000411616b207 */ /* 0x000fe40004000000 */
        /* <DEDUP_REMOVED lines=11> */
[----:B------:R-:W-:Y:S01]  /*1c30*/  ISETP.NE.AND P1, PT, R4, RZ, PT ;  /* 0x000000ff0400720c */ /* 0x000fe20003f25270 */
[----:B------:R-:W-:Y:S01]  /*1c40*/  VIADD R9, R2, 0x4804 ;  /* 0x0000480402097836 */ /* 0x000fe20000000000 */
[----:B------:R-:W-:Y:S02]  /*1c50*/  CS2R R6, SRZ ;  /* 0x0000000000067805 */ /* 0x000fe4000001ff00 */
[----:B------:R-:W-:Y:S02]  /*1c60*/  P2R R69, PR, RZ, 0x2 ;  /* 0x00000002ff457803 */ /* 0x000fe40000000000 */
[----:B------:R-:W-:Y:S02]  /*1c70*/  ISETP.NE.AND P1, PT, R5, RZ, PT ;  /* 0x000000ff0500720c */ /* 0x000fe40003f25270 */
[----:B------:R-:W-:Y:S01]  /*1c80*/  CS2R R4, SRZ ;  /* 0x0000000000047805 */ /* 0x000fe2000001ff00 */
[----:B------:R-:W-:-:S05]  /*1c90*/  IMAD.WIDE R8, R9, 0x4, R76 ;  /* 0x0000000409087825 */ /* 0x000fca00078e024c */
[----:B------:R-:W2:Y:S01]  /*1ca0*/  @!P5 LDG.E.128 R4, desc[UR6][R8.64] ;  /* 0x000000060804d981 */ /* 0x000ea2000c1e1d00 */
[----:B------:R-:W-:-:S04]  /*1cb0*/  SEL R23, R23, 0xff800000, !P5 ;  /* 0xff80000017177807 */ /* 0x000fc80006800000 */
[-C--:B------:R-:W-:Y:S02]  /*1cc0*/  FSETP.NAN.AND P3, PT, R23, R23.reuse, PT ;  /* 0x000000171700720b */ /* 0x080fe40003f68000 */
[----:B------:R-:W-:Y:S02]  /*1cd0*/  P2R R63, PR, RZ, 0x10 ;  /* 0x00000010ff3f7803 */ /* 0x000fe40000000000 */
[----:B------:R-:W-:Y:S02]  /*1ce0*/  P2R R41, PR, RZ, 0x1 ;  /* 0x00000001ff297803 */ /* 0x000fe40000000000 */
[----:B------:R-:W-:-:S07]  /*1cf0*/  FSETP.GEU.AND P0, PT, R64, R23, PT ;  /* 0x000000174000720b */ /* 0x000fce0003f0e000 */
[----:B------:R-:W-:Y:S02]  /*1d00*/  @!P3 SEL R23, R23, R64, !P0 ;  /* 0x000000401717b207 */ /* 0x000fe40004000000 */
[----:B------:R-:W-:Y:S02]  /*1d10*/  P2R R72, PR, RZ, 0x2 ;  /* 0x00000002ff487803 */ /* 0x000fe40000000000 */
[----:B------:R-:W-:Y:S02]  /*1d20*/  P2R R60, PR, RZ, 0x4 ;  /* 0x00000004ff3c7803 */ /* 0x000fe40000000000 */
[----:B------:R-:W-:Y:S02]  /*1d30*/  ISETP.NE.AND P2, PT, R19, RZ, PT ;  /* 0x000000ff1300720c */ /* 0x000fe40003f45270 */
[----:B------:R-:W-:Y:S02]  /*1d40*/  P2R R19, PR, RZ, 0x1 ;  /* 0x00000001ff137803 */ /* 0x000fe40000000000 */
[----:B------:R-:W-:-:S02]  /*1d50*/  ISETP.NE.AND P0, PT, R0, RZ, PT ;  /* 0x000000ff0000720c */ /* 0x000fc40003f05270 */
[----:B--2---:R-:W-:Y:S02]  /*1d60*/  SEL R7, R7, 0xff800000, !P5 ;  /* 0xff80000007077807 */ /* 0x004fe40006800000 */
[----:B------:R-:W-:Y:S02]  /*1d70*/  SEL R4, R4, 0xff800000, !P5 ;  /* 0xff80000004047807 */ /* 0x000fe40006800000 */
[-C--:B------:R-:W-:Y:S02]  /*1d80*/  FSETP.NAN.AND P4, PT, R7, R7.reuse, PT ;  /* 0x000000070700720b */ /* 0x080fe40003f88000 */
[----:B------:R-:W-:Y:S02]  /*1d90*/  FSETP.NAN.AND P6, PT, R4, R4, PT ;  /* 0x000000040400720b */ /* 0x000fe40003fc8000 */
[----:B------:R-:W-:Y:S02]  /*1da0*/  FSETP.GEU.AND P3, PT, R66, R7, PT ;  /* 0x000000074200720b */ /* 0x000fe40003f6e000 */
[----:B------:R-:W-:-:S07]  /*1db0*/  SEL R5, R5, 0xff800000, !P5 ;  /* 0xff80000005057807 */ /* 0x000fce0006800000 */
[----:B------:R-:W-:Y:S02]  /*1dc0*/  @!P4 SEL R7, R7, R66, !P3 ;  /* 0x000000420707c207 */ /* 0x000fe40005800000 */
[----:B------:R-:W-:Y:S02]  /*1dd0*/  FSETP.GEU.AND P4, PT, R58, R4, PT ;  /* 0x000000043a00720b */ /* 0x000fe40003f8e000 */
[----:B------:R-:W-:Y:S02]  /*1de0*/  SEL R6, R6, 0xff800000, !P5 ;  /* 0xff80000006067807 */ /* 0x000fe40006800000 */
[----:B------:R-:W-:Y:S02]  /*1df0*/  @!P6 SEL R4, R4, R58, !P4 ;  /* 0x0000003a0404e207 */ /* 0x000fe40006000000 */
[----:B------:R-:W-:Y:S02]  /*1e00*/  FSETP.NAN.AND P6, PT, R5, R5, PT ;  /* 0x000000050500720b */ /* 0x000fe40003fc8000 */
[----:B------:R-:W-:-:S02]  /*1e10*/  FSETP.NAN.AND P1, PT, R6, R6, PT ;  /* 0x000000060600720b */ /* 0x000fc40003f28000 */
[----:B------:R-:W-:-:S09]  /*1e20*/  FSETP.GEU.AND P5, PT, R57, R5, PT ;  /* 0x000000053900720b */ /* 0x000fd20003fae000 */
[----:B------:R-:W-:Y:S02]  /*1e30*/  @!P6 SEL R5, R5, R57, !P5 ;  /* 0x000000390505e207 */ /* 0x000fe40006800000 */
[----:B------:R-:W-:-:S04]  /*1e40*/  FSETP.GEU.AND P6, PT, R59, R6, PT ;  /* 0x000000063b00720b */ /* 0x000fc80003fce000 */
[----:B------:R-:W-:Y:S02]  /*1e50*/  @!P1 SEL R6, R6, R59, !P6 ;  /* 0x0000003b06069207 */ /* 0x000fe40007000000 */
[----:B------:R-:W-:-:S04]  /*1e60*/  ISETP.NE.AND P1, PT, R72, RZ, PT ;  /* 0x000000ff4800720c */ /* 0x000fc80003f25270 */
[----:B------:R-:W-:Y:S02]  /*1e70*/  SEL R0, RZ, 0x1, !P1 ;  /* 0x00000001ff007807 */ /* 0x000fe40004800000 */
        /* <DEDUP_REMOVED lines=15> */
[----:B------:R-:W-:Y:S02]  /*1f70*/  SEL R9, R0, 0x2, P1 ;  /* 0x0000000200097807 */ /* 0x000fe40000800000 */
[----:B------:R-:W-:-:S04]  /*1f80*/  ISETP.NE.AND P1, PT, R12, RZ, PT ;  /* 0x000000ff0c00720c */ /* 0x000fc80003f25270 */
[----:B------:R-:W-:Y:S02]  /*1f90*/  SEL R12, R64, 0x2, P1 ;  /* 0x00000002400c7807 */ /* 0x000fe40000800000 */
[----:B------:R-:W-:-:S04]  /*1fa0*/  ISETP.NE.AND P1, PT, R13, RZ, PT ;  /* 0x000000ff0d00720c */ /* 0x000fc80003f25270 */
[----:B------:R-:W-:Y:S02]  /*1fb0*/  SEL R13, R66, 0x2, P1 ;  /* 0x00000002420d7807 */ /* 0x000fe40000800000 */
[----:B------:R-:W-:-:S04]  /*1fc0*/  ISETP.NE.AND P1, PT, R55, RZ, PT ;  /* 0x000000ff3700720c */ /* 0x000fc80003f25270 */
[----:B------:R-:W-:Y:S02]  /*1fd0*/  SEL R14, R14, 0x2, P1 ;  /* 0x000000020e0e7807 */ /* 0x000fe40000800000 */
[----:B------:R-:W-:Y:S02]  /*1fe0*/  ISETP.NE.AND P1, PT, R16, RZ, PT ;  /* 0x000000ff1000720c */ /* 0x000fe40003f25270 */
[----:B------:R-:W-:Y:S02]  /*1ff0*/  P2R R59, PR, RZ, 0x40 ;  /* 0x00000040ff3b7803 */ /* 0x000fe40000000000 */
[----:B------:R-:W-:Y:S02]  /*2000*/  SEL R0, R15, 0x2, P1 ;  /* 0x000000020f007807 */ /* 0x000fe40000800000 */
[----:B------:R-:W-:Y:S02]  /*2010*/  ISETP.NE.AND P1, PT, R17, RZ, PT ;  /* 0x000000ff1100720c */ /* 0x000fe40003f25270 */
[----:B------:R-:W-:-:S02]  /*2020*/  ISETP.NE.AND P6, PT, R75, RZ, PT ;  /* 0x000000ff4b00720c */ /* 0x000fc40003fc5270 */
[----:B------:R-:W-:Y:S02]  /*2030*/  SEL R11, R3, 0x2, P1 ;  /* 0x00000002030b7807 */ /* 0x000fe40000800000 */
[----:B------:R-:W-:Y:S02]  /*2040*/  SEL R3, R65, 0x2, P6 ;  /* 0x0000000241037807 */ /* 0x000fe40003000000 */
[----:B------:R-:W-:-:S04]  /*2050*/  ISETP.NE.AND P6, PT, R46, RZ, PT ;  /* 0x000000ff2e00720c */ /* 0x000fc80003fc5270 */
[----:B------:R-:W-:Y:S02]  /*2060*/  P2R R15, PR, RZ, 0x40 ;  /* 0x00000040ff0f7803 */ /* 0x000fe40000000000 */
[----:B------:R-:W-:-:S04]  /*2070*/  ISETP.NE.AND P6, PT, R52, RZ, PT ;  /* 0x000000ff3400720c */ /* 0x000fc80003fc5270 */
[----:B------:R-:W-:Y:S02]  /*2080*/  P2R R16, PR, RZ, 0x40 ;  /* 0x00000040ff107803 */ /* 0x000fe40000000000 */
[----:B------:R-:W-:Y:S02]  /*2090*/  ISETP.NE.AND P6, PT, R51, RZ, PT ;  /* 0x000000ff3300720c */ /* 0x000fe40003fc5270 */
[----:B------:R-:W-:Y:S02]  /*20a0*/  ISETP.NE.AND P1, PT, R10, RZ, PT ;  /* 0x000000ff0a00720c */ /* 0x000fe40003f25270 */
[----:B------:R-:W-:Y:S02]  /*20b0*/  P2R R17, PR, RZ, 0x40 ;  /* 0x00000040ff117803 */ /* 0x000fe40000000000 */
[----:B------:R-:W-:Y:S02]  /*20c0*/  ISETP.NE.AND P6, PT, R45, RZ, PT ;  /* 0x000000ff2d00720c */ /* 0x000fe40003fc5270 */
[----:B------:R-:W-:-:S02]  /*20d0*/  P2R R8, PR, RZ, 0x8 ;  /* 0x00000008ff087803 */ /* 0x000fc40000000000 */
[----:B------:R-:W-:Y:S02]  /*20e0*/  SEL R10, R67, 0x2, P1 ;  /* 0x00000002430a7807 */ /* 0x000fe40000800000 */
[----:B------:R-:W-:Y:S02]  /*20f0*/  ISETP.NE.AND P3, PT, R71, RZ, PT ;  /* 0x000000ff4700720c */ /* 0x000fe40003f65270 */
[----:B------:R-:W-:Y:S02]  /*2100*/  ISETP.NE.AND P1, PT, R18, RZ, PT ;  /* 0x000000ff1200720c */ /* 0x000fe40003f25270 */
[----:B------:R-:W-:Y:S02]  /*2110*/  P2R R18, PR, RZ, 0x40 ;  /* 0x00000040ff127803 */ /* 0x000fe40000000000 */
[----:B------:R-:W-:Y:S02]  /*2120*/  ISETP.NE.AND P6, PT, R47, RZ, PT ;  /* 0x000000ff2f00720c */ /* 0x000fe40003fc5270 */
[----:B------:R-:W-:-:S02]  /*2130*/  SEL R13, R13, 0x3, P3 ;  /* 0x000000030d0d7807 */ /* 0x000fc40001800000 */
[----:B------:R-:W-:Y:S02]  /*2140*/  ISETP.NE.AND P3, PT, R24, RZ, PT ;  /* 0x000000ff1800720c */ /* 0x000fe40003f65270 */
[----:B------:R-:W-:Y:S02]  /*2150*/  P2R R24, PR, RZ, 0x40 ;  /* 0x00000040ff187803 */ /* 0x000fe40000000000 */
[----:B------:R-:W-:Y:S02]  /*2160*/  ISETP.NE.AND P6, PT, R44, RZ, PT ;  /* 0x000000ff2c00720c */ /* 0x000fe40003fc5270 */
[----:B------:R-:W-:Y:S02]  /*2170*/  SEL R14, R14, 0x3, P0 ;  /* 0x000000030e0e7807 */ /* 0x000fe40000000000 */
[----:B------:R-:W-:Y:S02]  /*2180*/  ISETP.NE.AND P0, PT, R25, RZ, PT ;  /* 0x000000ff1900720c */ /* 0x000fe40003f05270 */
[----:B------:R-:W-:-:S02]  /*2190*/  P2R R25, PR, RZ, 0x40 ;  /* 0x00000040ff197803 */ /* 0x000fc40000000000 */
        /* <DEDUP_REMOVED lines=25> */
[----:B------:R-:W-:Y:S02]  /*2330*/  ISETP.NE.AND P6, PT, R29, RZ, PT ;  /* 0x000000ff1d00720c */ /* 0x000fe40003fc5270 */
[----:B------:R-:W-:-:S02]  /*2340*/  ISETP.NE.AND P4, PT, R73, RZ, PT ;  /* 0x000000ff4900720c */ /* 0x000fc40003f85270 */
[----:B------:R-:W-:Y:S02]  /*2350*/  P2R R29, PR, RZ, 0x40 ;  /* 0x00000040ff1d7803 */ /* 0x000fe40000000000 */
[----:B------:R-:W-:Y:S02]  /*2360*/  SEL R12, R12, 0x3, P4 ;  /* 0x000000030c0c7807 */ /* 0x000fe40002000000 */
[----:B------:R-:W-:Y:S02]  /*2370*/  ISETP.NE.AND P6, PT, R28, RZ, PT ;  /* 0x000000ff1c00720c */ /* 0x000fe40003fc5270 */
[----:B------:R-:W-:Y:S02]  /*2380*/  ISETP.NE.AND P4, PT, R70, RZ, PT ;  /* 0x000000ff4600720c */ /* 0x000fe40003f85270 */
[----:B------:R-:W-:Y:S02]  /*2390*/  P2R R28, PR, RZ, 0x40 ;  /* 0x00000040ff1c7803 */ /* 0x000fe40000000000 */
[----:B------:R-:W-:-:S02]  /*23a0*/  P2R R57, PR, RZ, 0x20 ;  /* 0x00000020ff397803 */ /* 0x000fc40000000000 */
[----:B------:R-:W-:Y:S02]  /*23b0*/  P2R R55, PR, RZ, 0x10 ;  /* 0x00000010ff377803 */ /* 0x000fe40000000000 */
[----:B------:R-:W-:Y:S02]  /*23c0*/  ISETP.NE.AND P6, PT, R26, RZ, PT ;  /* 0x000000ff1a00720c */ /* 0x000fe40003fc5270 */
[----:B------:R-:W-:Y:S02]  /*23d0*/  ISETP.NE.AND P5, PT, R74, RZ, PT ;  /* 0x000000ff4a00720c */ /* 0x000fe40003fa5270 */
[----:B------:R-:W-:Y:S02]  /*23e0*/  ISETP.NE.AND P4, PT, R48, RZ, PT ;  /* 0x000000ff3000720c */ /* 0x000fe40003f85270 */
[----:B------:R-:W-:Y:S02]  /*23f0*/  SEL R12, R12, 0x4, P6 ;  /* 0x000000040c0c7807 */ /* 0x000fe40003000000 */
[----:B------:R-:W-:-:S02]  /*2400*/  SEL R9, R9, 0x3, P5 ;  /* 0x0000000309097807 */ /* 0x000fc40002800000 */
[----:B------:R-:W-:Y:S02]  /*2410*/  SEL R11, R11, 0x3, P4 ;  /* 0x000000030b0b7807 */ /* 0x000fe40002000000 */
[----:B------:R-:W-:Y:S02]  /*2420*/  ISETP.NE.AND P6, PT, R28, RZ, PT ;  /* 0x000000ff1c00720c */ /* 0x000fe40003fc5270 */
[----:B------:R-:W-:Y:S02]  /*2430*/  ISETP.NE.AND P4, PT, R55, RZ, PT ;  /* 0x000000ff3700720c */ /* 0x000fe40003f85270 */
[----:B------:R-:W-:Y:S02]  /*2440*/  SEL R9, R9, 0x4, P6 ;  /* 0x0000000409097807 */ /* 0x000fe40003000000 */
[----:B------:R-:W-:Y:S02]  /*2450*/  SEL R0, R0, 0x3, P4 ;  /* 0x0000000300007807 */ /* 0x000fe40002000000 */
[----:B------:R-:W-:-:S04]  /*2460*/  ISETP.NE.AND P6, PT, R29, RZ, PT ;  /* 0x000000ff1d00720c */ /* 0x000fc80003fc5270 */
[----:B------:R-:W-:Y:S02]  /*2470*/  SEL R0, R0, 0x4, P6 ;  /* 0x0000000400007807 */ /* 0x000fe40003000000 */
[----:B------:R-:W-:Y:S02]  /*2480*/  ISETP.NE.AND P6, PT, R30, RZ, PT ;  /* 0x000000ff1e00720c */ /* 0x000fe40003fc5270 */
[----:B------:R-:W-:Y:S02]  /*2490*/  SEL R10, R10, 0x3, P2 ;  /* 0x000000030a0a7807 */ /* 0x000fe40001000000 */
[----:B------:R-:W-:Y:S02]  /*24a0*/  SEL R11, R11, 0x4, P6 ;  /* 0x000000040b0b7807 */ /* 0x000fe40003000000 */
[----:B------:R-:W-:Y:S02]  /*24b0*/  ISETP.NE.AND P6, PT, R31, RZ, PT ;  /* 0x000000ff1f00720c */ /* 0x000fe40003fc5270 */
[----:B------:R-:W-:-:S02]  /*24c0*/  SEL R3, R3, 0x3, P1 ;  /* 0x0000000303037807 */ /* 0x000fc40000800000 */
[----:B------:R-:W-:Y:S02]  /*24d0*/  SEL R10, R10, 0x4, P6 ;  /* 0x000000040a0a7807 */ /* 0x000fe40003000000 */
[----:B------:R-:W-:-:S04]  /*24e0*/  ISETP.NE.AND P6, PT, R32, RZ, PT ;  /* 0x000000ff2000720c */ /* 0x000fc80003fc5270 */
        /* <DEDUP_REMOVED lines=18> */
[----:B------:R-:W-:Y:S02]  /*2610*/  ISETP.NE.AND P4, PT, R27, RZ, PT ;  /* 0x000000ff1b00720c */ /* 0x000fe40003f85270 */
        /* <DEDUP_REMOVED lines=12> */
[----:B------:R-:W-:Y:S02]  /*26e0*/  ISETP.NE.AND P1, PT, R56, RZ, PT ;  /* 0x000000ff3800720c */ /* 0x000fe40003f25270 */
[----:B------:R-:W-:-:S02]  /*26f0*/  ISETP.NE.AND P6, PT, R16, RZ, PT ;  /* 0x000000ff1000720c */ /* 0x000fc40003fc5270 */
[----:B------:R-:W-:Y:S02]  /*2700*/  SEL R13, R13, 0x7, P2 ;  /* 0x000000070d0d7807 */ /* 0x000fe40001000000 */
[----:B------:R-:W-:Y:S02]  /*2710*/  SEL R3, R3, 0x6, P6 ;  /* 0x0000000603037807 */ /* 0x000fe40003000000 */
[----:B------:R-:W-:Y:S02]  /*2720*/  SEL R14, R14, 0x7, P1 ;  /* 0x000000070e0e7807 */ /* 0x000fe40000800000 */
[----:B------:R-:W-:Y:S02]  /*2730*/  ISETP.NE.AND P2, PT, R60, RZ, PT ;  /* 0x000000ff3c00720c */ /* 0x000fe40003f45270 */
[----:B------:R-:W-:Y:S02]  /*2740*/  SEL R24, R14, 0x8, P4 ;  /* 0x000000080e187807 */ /* 0x000fe40002000000 */
[----:B------:R-:W-:-:S02]  /*2750*/  SEL R0, R3, 0x7, P2 ;  /* 0x0000000703007807 */ /* 0x000fc40001000000 */
[----:B------:R-:W-:-:S04]  /*2760*/  ISETP.NE.AND P4, PT, R58, RZ, PT ;  /* 0x000000ff3a00720c */ /* 0x000fc80003f85270 */
[----:B------:R-:W-:Y:S02]  /*2770*/  SEL R29, R0, 0x8, P4 ;  /* 0x00000008001d7807 */ /* 0x000fe40002000000 */
[----:B------:R-:W1:Y:S01]  /*2780*/  S2R R0, SR_TID.X ;  /* 0x0000000000007919 */ /* 0x000e620000002100 */
[----:B------:R-:W-:Y:S01]  /*2790*/  ISETP.NE.AND P3, PT, R40, RZ, PT ;  /* 0x000000ff2800720c */ /* 0x000fe20003f65270 */
[----:B------:R-:W2:Y:S03]  /*27a0*/  S2R R77, SR_TID.X ;  /* 0x00000000004d7919 */ /* 0x000ea60000002100 */
[----:B------:R-:W-:Y:S02]  /*27b0*/  SEL R17, R13, 0x8, P3 ;  /* 0x000000080d117807 */ /* 0x000fe40001800000 */
[----:B------:R-:W-:Y:S01]  /*27c0*/  ISETP.NE.AND P3, PT, R8, RZ, PT ;  /* 0x000000ff0800720c */ /* 0x000fe20003f65270 */
[----:B----4-:R-:W-:Y:S01]  /*27d0*/  UPRMT UR4, UR5, 0x654, UR4 ;  /* 0x0000065405047896 */ /* 0x010fe20008000004 */
[----:B-1----:R-:W-:-:S05]  /*27e0*/  IMAD.SHL.U32 R8, R0, 0x8, RZ ;  /* 0x0000000800087824 */ /* 0x002fca00078e00ff */
[----:B------:R-:W-:-:S04]  /*27f0*/  LOP3.LUT R8, R8, 0x3f8, RZ, 0xc0, !PT ;  /* 0x000003f808087812 */ /* 0x000fc800078ec0ff */
[----:B------:R-:W-:-:S05]  /*2800*/  LEA R30, R8, UR4, 0x2 ;  /* 0x00000004081e7c11 */ /* 0x000fca000f8e10ff */
[----:B------:R-:W-:Y:S04]  /*2810*/  STS.128 [R30], R20 ;  /* 0x000000141e007388 */ /* 0x000fe80000000c00 */
[----:B------:R1:W-:Y:S01]  /*2820*/  STS.128 [R30+0x10], R4 ;  /* 0x000010041e007388 */ /* 0x0003e20000000c00 */
[----:B------:R-:W-:Y:S01]  /*2830*/  ISETP.NE.AND P5, PT, R53, RZ, PT ;  /* 0x000000ff3500720c */ /* 0x000fe20003fa5270 */
[----:B--2---:R-:W-:Y:S01]  /*2840*/  IMAD.SHL.U32 R0, R77, 0x4, RZ ;  /* 0x000000044d007824 */ /* 0x004fe200078e00ff */
[----:B------:R-:W-:Y:S01]  /*2850*/  ISETP.NE.AND P0, PT, R41, RZ, PT ;  /* 0x000000ff2900720c */ /* 0x000fe20003f05270 */
[----:B------:R-:W2:Y:S01]  /*2860*/  S2R R77, SR_CTAID.X ;  /* 0x00000000004d7919 */ /* 0x000ea20000002500 */
[----:B------:R-:W-:Y:S02]  /*2870*/  ISETP.NE.AND P6, PT, R15, RZ, PT ;  /* 0x000000ff0f00720c */ /* 0x000fe40003fc5270 */
[----:B------:R-:W-:-:S02]  /*2880*/  SEL R12, R12, 0x7, P5 ;  /* 0x000000070c0c7807 */ /* 0x000fc40002800000 */
[----:B------:R-:W-:Y:S02]  /*2890*/  LOP3.LUT R0, R0, 0x1fc, RZ, 0xc0, !PT ;  /* 0x000001fc00007812 */ /* 0x000fe400078ec0ff */
[----:B------:R-:W-:Y:S02]  /*28a0*/  SEL R9, R9, 0x7, P6 ;  /* 0x0000000709097807 */ /* 0x000fe40003000000 */
[----:B------:R-:W-:Y:S02]  /*28b0*/  SEL R16, R12, 0x8, P0 ;  /* 0x000000080c107807 */ /* 0x000fe40000000000 */
[----:B------:R-:W-:Y:S02]  /*28c0*/  ISETP.NE.AND P1, PT, R61, RZ, PT ;  /* 0x000000ff3d00720c */ /* 0x000fe40003f25270 */
[----:B------:R-:W-:Y:S02]  /*28d0*/  ISETP.NE.AND P0, PT, R19, RZ, PT ;  /* 0x000000ff1300720c */ /* 0x000fe40003f05270 */
[----:B------:R-:W-:Y:S01]  /*28e0*/  LEA R31, R0, UR4, 0x2 ;  /* 0x00000004001f7c11 */ /* 0x000fe2000f8e10ff */
[----:B------:R-:W-:Y:S01]  /*28f0*/  BAR.SYNC.DEFER_BLOCKING 0x0 ;  /* 0x0000000000007b1d */ /* 0x000fe20000010000 */
[----:B------:R-:W-:-:S02]  /*2900*/  SEL R28, R10, 0x7, P1 ;  /* 0x000000070a1c7807 */ /* 0x000fc40000800000 */
[----:B------:R-:W-:-:S05]  /*2910*/  SEL R3, R9, 0x8, P0 ;  /* 0x0000000809037807 */ /* 0x000fca0000000000 */
[----:B------:R-:W3:Y:S01]  /*2920*/  LDC.64 R18, c[0x0][0x218] ;  /* 0x00008600ff127b82 */ /* 0x000ee20000000a00 */
[----:B------:R-:W-:Y:S01]  /*2930*/  ISETP.NE.AND P1, PT, R50, RZ, PT ;  /* 0x000000ff3200720c */ /* 0x000fe20003f25270 */
[----:B------:R-:W-:Y:S01]  /*2940*/  ULDC.64 UR4, c[0x0][0x218] ;  /* 0x0000860000047ab9 */ /* 0x000fe20000000a00 */
[----:B------:R-:W4:Y:S04]  /*2950*/  LDS.128 R8, [R31] ;  /* 0x000000001f087984 */ /* 0x000f280000000c00 */
[----:B------:R-:W5:Y:S01]  /*2960*/  LDS.128 R12, [R31+0x800] ;  /* 0x000800001f0c7984 */ /* 0x000f620000000c00 */
[----:B------:R-:W-:Y:S02]  /*2970*/  ISETP.NE.AND P4, PT, R49, RZ, PT ;  /* 0x000000ff3100720c */ /* 0x000fe40003f85270 */
[----:B------:R-:W-:-:S02]  /*2980*/  ISETP.NE.AND P2, PT, R63, RZ, PT ;  /* 0x000000ff3f00720c */ /* 0x000fc40003f45270 */
[----:B------:R-:W-:Y:S02]  /*2990*/  ISETP.NE.AND P0, PT, R62, RZ, PT ;  /* 0x000000ff3e00720c */ /* 0x000fe40003f05270 */
[----:B------:R-:W-:Y:S02]  /*29a0*/  SEL R27, R27, 0x6, P4 ;  /* 0x000000061b1b7807 */ /* 0x000fe40002000000 */
[----:B------:R-:W-:Y:S01]  /*29b0*/  SEL R26, R26, 0x6, P1 ;  /* 0x000000061a1a7807 */ /* 0x000fe20000800000 */
[----:B--2---:R-:W-:Y:S01]  /*29c0*/  IMAD.SHL.U32 R77, R77, 0x400, RZ ;  /* 0x000004004d4d7824 */ /* 0x004fe200078e00ff */
[----:B------:R-:W-:Y:S02]  /*29d0*/  ISETP.NE.AND P6, PT, R59, RZ, PT ;  /* 0x000000ff3b00720c */ /* 0x000fe40003fc5270 */
[----:B------:R-:W-:Y:S02]  /*29e0*/  ISETP.NE.AND P5, PT, R57, RZ, PT ;  /* 0x000000ff3900720c */ /* 0x000fe40003fa5270 */
[----:B------:R-:W-:-:S02]  /*29f0*/  SEL R27, R27, 0x7, P2 ;  /* 0x000000071b1b7807 */ /* 0x000fc40001000000 */
[----:B------:R-:W-:Y:S02]  /*2a00*/  SEL R26, R26, 0x7, P0 ;  /* 0x000000071a1a7807 */ /* 0x000fe40000000000 */
[----:B------:R-:W-:Y:S02]  /*2a10*/  PRMT R25, R24, 0x3340, R17 ;  /* 0x0000334018197816 */ /* 0x000fe40000000011 */
[----:B------:R-:W-:Y:S02]  /*2a20*/  PRMT R24, R16, 0x3340, R3 ;  /* 0x0000334010187816 */ /* 0x000fe40000000003 */
[----:B------:R-:W-:Y:S02]  /*2a30*/  LOP3.LUT R3, R77, R0, RZ, 0xfc, !PT ;  /* 0x000000004d037212 */ /* 0x000fe400078efcff */
[----:B------:R-:W-:Y:S02]  /*2a40*/  SEL R28, R28, 0x8, P5 ;  /* 0x000000081c1c7807 */ /* 0x000fe40002800000 */
[----:B------:R-:W-:-:S02]  /*2a50*/  SEL R27, R27, 0x8, P3 ;  /* 0x000000081b1b7807 */ /* 0x000fc40001800000 */
[----:B------:R-:W-:Y:S02]  /*2a60*/  SEL R26, R26, 0x8, P6 ;  /* 0x000000081a1a7807 */ /* 0x000fe40003000000 */
[----:B------:R-:W-:Y:S02]  /*2a70*/  SHF.R.S32.HI R0, RZ, 0x1f, R77 ;  /* 0x0000001fff007819 */ /* 0x000fe4000001144d */
[----:B-1----:R-:W-:Y:S02]  /*2a80*/  LEA R6, P0, R3, UR4, 0x2 ;  /* 0x0000000403067c11 */ /* 0x002fe4000f8010ff */
[----:B------:R-:W-:Y:S02]  /*2a90*/  PRMT R29, R29, 0x3340, R28 ;  /* 0x000033401d1d7816 */ /* 0x000fe4000000001c */
[----:B------:R-:W-:Y:S02]  /*2aa0*/  IADD3 R16, P1, R2, UR8, RZ ;  /* 0x0000000802107c10 */ /* 0x000fe4000ff3e0ff */
[----:B------:R-:W-:Y:S01]  /*2ab0*/  PRMT R26, R26, 0x3340, R27 ;  /* 0x000033401a1a7816 */ /* 0x000fe2000000001b */
[C---:B---3--:R-:W-:Y:S01]  /*2ac0*/  IMAD.WIDE R4, R3.reuse, 0x4, R18 ;  /* 0x0000000403047825 */ /* 0x048fe200078e0212 */
[----:B------:R-:W-:-:S02]  /*2ad0*/  LEA.HI.X R7, R3, UR5, R0, 0x2, P0 ;  /* 0x0000000503077c11 */ /* 0x000fc400080f1400 */
[----:B------:R-:W-:Y:S02]  /*2ae0*/  PRMT R24, R25, 0x5410, R24 ;  /* 0x0000541019187816 */ /* 0x000fe40000000018 */
[----:B------:R-:W-:Y:S02]  /*2af0*/  LEA.HI.X.SX32 R17, R2, UR9, 0x1, P1 ;  /* 0x0000000902117c11 */ /* 0x000fe400088f0eff */
[----:B------:R-:W-:Y:S01]  /*2b00*/  PRMT R25, R29, 0x5410, R26 ;  /* 0x000054101d197816 */ /* 0x000fe2000000001a */
[----:B----4-:R-:W-:Y:S04]  /*2b10*/  STG.E.128 desc[UR6][R4.64], R8 ;  /* 0x0000000804007986 */ /* 0x010fe8000c101d06 */
[----:B-----5:R-:W-:Y:S04]  /*2b20*/  STG.E.128 desc[UR6][R6.64+0x800], R12 ;  /* 0x0008000c06007986 */ /* 0x020fe8000c101d06 */
[----:B------:R-:W-:Y:S01]  /*2b30*/  STG.E.64 desc[UR6][R16.64], R24 ;  /* 0x0000001810007986 */ /* 0x000fe2000c101b06 */
[----:B------:R-:W-:Y:S05]  /*2b40*/  EXIT ;  /* 0x000000000000794d */ /* 0x000fea0003800000 */
.L_x_0:
[----:B------:R-:W-:-:S00]  /*2b50*/  BRA `(.L_x_0) ;  /* 0xfffffffc00fc7947 */ /* 0x000fc0000383ffff */
[----:B------:R-:W-:-:S00]  /*2b60*/  NOP ;  /* 0x0000000000007918 */ /* 0x000fc00000000000 */
        /* <DEDUP_REMOVED lines=9> */
.L_x_1:


//--------------------- .nv.shared.triton_poi_fused_max_pool2d_with_indices_53 --------------------------
	.section	.nv.shared.triton_poi_fused_max_pool2d_with_indices_53,"aw",@nobits
	.sectionflags	@""
	.align	16
	.zero		1024


//--------------------- .nv.constant0.triton_poi_fused_max_pool2d_with_indices_53 --------------------------
	.section	.nv.constant0.triton_poi_fused_max_pool2d_with_indices_53,"a",@progbits
	.sectionflags	@""
	.align	4
.nv.constant0.triton_poi_fused_max_pool2d_with_indices_53:
	.zero		556
